// auto-generated by cutlass_sweep.gemm — config: {"arch": "sm_100", "cluster_m": 1, "cluster_n": 2, "dtype": "fp16", "dtype_b": "fp16", "layout": "nt", "stages": 5, "tile_k": 64, "tile_m": 128, "tile_n": 128}
#include "cutlass/cutlass.h"
#include "cutlass/gemm/collective/collective_builder.hpp"
#include "cutlass/gemm/device/gemm_universal_adapter.h"
#include "cutlass/gemm/kernel/gemm_universal.hpp"
#include "cutlass/epilogue/collective/collective_builder.hpp"

using ElemA = cutlass::half_t;
using ElemB = cutlass::half_t;
using ElemCD = cutlass::half_t;
using Acc  = float;
using TileShape    = cute::Shape<cute::_128, cute::_128, cute::_64>;
using ClusterShape = cute::Shape<cute::_1, cute::_2, cute::_1>;

using CollectiveEpilogue = typename cutlass::epilogue::collective::CollectiveBuilder<
    cutlass::arch::Sm100, cutlass::arch::OpClassTensorOp,
    TileShape, ClusterShape,
    cutlass::epilogue::collective::EpilogueTileAuto,
    Acc, Acc,
    ElemCD, cutlass::layout::RowMajor, 128 / cutlass::sizeof_bits<ElemCD>::value,
    ElemCD, cutlass::layout::RowMajor, 128 / cutlass::sizeof_bits<ElemCD>::value,
    cutlass::epilogue::collective::EpilogueScheduleAuto
  >::CollectiveOp;

using CollectiveMainloop = typename cutlass::gemm::collective::CollectiveBuilder<
    cutlass::arch::Sm100, cutlass::arch::OpClassTensorOp,
    ElemA, cutlass::layout::RowMajor, 128 / cutlass::sizeof_bits<ElemA>::value,
    ElemB, cutlass::layout::ColumnMajor, 128 / cutlass::sizeof_bits<ElemB>::value,
    Acc,
    TileShape, ClusterShape,
    cutlass::gemm::collective::StageCount<5>,
    cutlass::gemm::collective::KernelScheduleAuto
  >::CollectiveOp;

using GemmKernel = cutlass::gemm::kernel::GemmUniversal<
    cute::Shape<int,int,int,int>,
    CollectiveMainloop,
    CollectiveEpilogue
>;
using Gemm = cutlass::gemm::device::GemmUniversalAdapter<GemmKernel>;

// Force the device kernel symbol into the cubin without needing a host main.
auto* _anchor = &cutlass::device_kernel<GemmKernel>;


// ===== COMPILED SASS (sm_100a) =====

	.target	sm_100a

	.elftype	@"ET_EXEC"


//--------------------- .note.nv.tkinfo           --------------------------
	.section	.note.nv.tkinfo,"",@"SHT_NOTE"
	.sectionflags	@"SHF_NOTE_NV_TKINFO"
	.tkinfo
        /*0018*/ 	.word	0x00000002
        /*0030*/ 	.string	""
        /*0030*/ 	.string	"ptxas"
        /*0030*/ 	.string	"Cuda compilation tools, release 13.0, V13.0.88"
        /*0030*/ 	.string	"Build cuda_13.0.r13.0/compiler.36424714_0"
        /*0030*/ 	.string	"-arch sm_100a -m 64 "



//--------------------- .note.nv.cuinfo           --------------------------
	.section	.note.nv.cuinfo,"",@"SHT_NOTE"
	.sectionflags	@"SHF_NOTE_NV_CUINFO"
        /*0018*/ 	.short	0x0002
        /*001a*/ 	.short	0x0064
        /*001c*/ 	.short	0x0082
	.zero		2


//--------------------- .nv.info                  --------------------------
	.section	.nv.info,"",@"SHT_CUDA_INFO"
	.align	4


	//----- nvinfo : EIATTR_REGCOUNT
	.align		4
        /*0000*/ 	.byte	0x04, 0x2f
        /*0002*/ 	.short	(.L_19 - .L_18)
	.align		4
.L_18:
        /*0004*/ 	.word	index@(_ZN7cutlass13device_kernelINS_4gemm6kernel13GemmUniversalIN4cute5tupleIJiiiiEEENS1_10collective13CollectiveMmaINS1_35MainloopSm100TmaUmmaWarpSpecializedILi5ELi2ELi4ENS5_IJNS4_1CILi1EEENSA_ILi2EEESB_EEEEENS5_IJNSA_ILi128EEESF_NSA_ILi64EEEEEENS_6half_tENS5_IJlSB_lEEESI_SJ_NS4_8TiledMMAINS4_8MMA_AtomIJNS4_20SM100_MMA_F16BF16_SSISI_SI_fLi128ELi128ELNS4_4UMMA5MajorE0ELSO_0ELNSN_7ScaleInE0ELSP_0EEEEEENS4_6LayoutINS5_IJSB_SB_SB_EEENS5_IJNSA_ILi0EEESU_SU_EEEEENS5_IJNS4_10UnderscoreESX_SX_EEEEENS4_23SM90_TMA_LOAD_MULTICASTENS4_14ComposedLayoutINS4_7SwizzleILi3ELi4ELi3EEENS4_18smem_ptr_flag_bitsILi16EEENSS_INS5_IJNSA_ILi8EEESG_EEENS5_IJSG_SB_EEEEEEEvNS4_8identityENS4_13SM90_TMA_LOADES1A_vS1B_EENS_8epilogue10collective18CollectiveEpilogueINS1E_23Sm100TmaWarpSpecializedILi4ELi2ELi32ELb1ELb0EEEJSH_NS5_IJNSS_ISF_SB_EENSS_INSA_ILi32EEESB_EEEEESI_SJ_SI_SJ_NS1E_6fusion15FusionCallbacksIS1I_NS1N_17LinearCombinationISI_fSI_fLNS_15FloatRoundStyleE2EEESH_S1M_JEEENS4_5SM1004TMEM4LOAD26SM100_TMEM_LOAD_32dp32b32xES1C_NS11_INS12_ILi2ELi4ELi3EEES15_NSS_INS5_IJS16_S1K_EEENS5_IJS1K_SB_EEEEEEENS4_39AutoVectorizingCopyWithAssumedAlignmentILi128EEENS4_14SM90_TMA_STOREES21_S23_S23_EEEvvEEEEvNT_6ParamsE)
        /*0008*/ 	.word	0x00000076


	//----- nvinfo : EIATTR_FRAME_SIZE
	.align		4
.L_19:
        /*000c*/ 	.byte	0x04, 0x11
        /*000e*/ 	.short	(.L_21 - .L_20)
	.align		4
.L_20:
        /*0010*/ 	.word	index@($__internal_2_$__cuda_sm10x_tcgen05_guardrail_trap_unallocated_columns_being_dealloced)
        /*0014*/ 	.word	0x00000000


	//----- nvinfo : EIATTR_FRAME_SIZE
	.align		4
.L_21:
        /*0018*/ 	.byte	0x04, 0x11
        /*001a*/ 	.short	(.L_23 - .L_22)
	.align		4
.L_22:
        /*001c*/ 	.word	index@($__internal_1_$__cuda_sm10x_tcgen05_guardrail_trap_phase_invalid_during_alloc)
        /*0020*/ 	.word	0x00000000


	//----- nvinfo : EIATTR_FRAME_SIZE
	.align		4
.L_23:
        /*0024*/ 	.byte	0x04, 0x11
        /*0026*/ 	.short	(.L_25 - .L_24)
	.align		4
.L_24:
        /*0028*/ 	.word	index@($__internal_0_$__cuda_sm10x_tcgen05_guardrail_trap_col_being_dealloced_not_returned_by_alloc)
        /*002c*/ 	.word	0x00000000


	//----- nvinfo : EIATTR_FRAME_SIZE
	.align		4
.L_25:
        /*0030*/ 	.byte	0x04, 0x11
        /*0032*/ 	.short	(.L_27 - .L_26)
	.align		4
.L_26:
        /*0034*/ 	.word	index@(_ZN7cutlass13device_kernelINS_4gemm6kernel13GemmUniversalIN4cute5tupleIJiiiiEEENS1_10collective13CollectiveMmaINS1_35MainloopSm100TmaUmmaWarpSpecializedILi5ELi2ELi4ENS5_IJNS4_1CILi1EEENSA_ILi2EEESB_EEEEENS5_IJNSA_ILi128EEESF_NSA_ILi64EEEEEENS_6half_tENS5_IJlSB_lEEESI_SJ_NS4_8TiledMMAINS4_8MMA_AtomIJNS4_20SM100_MMA_F16BF16_SSISI_SI_fLi128ELi128ELNS4_4UMMA5MajorE0ELSO_0ELNSN_7ScaleInE0ELSP_0EEEEEENS4_6LayoutINS5_IJSB_SB_SB_EEENS5_IJNSA_ILi0EEESU_SU_EEEEENS5_IJNS4_10UnderscoreESX_SX_EEEEENS4_23SM90_TMA_LOAD_MULTICASTENS4_14ComposedLayoutINS4_7SwizzleILi3ELi4ELi3EEENS4_18smem_ptr_flag_bitsILi16EEENSS_INS5_IJNSA_ILi8EEESG_EEENS5_IJSG_SB_EEEEEEEvNS4_8identityENS4_13SM90_TMA_LOADES1A_vS1B_EENS_8epilogue10collective18CollectiveEpilogueINS1E_23Sm100TmaWarpSpecializedILi4ELi2ELi32ELb1ELb0EEEJSH_NS5_IJNSS_ISF_SB_EENSS_INSA_ILi32EEESB_EEEEESI_SJ_SI_SJ_NS1E_6fusion15FusionCallbacksIS1I_NS1N_17LinearCombinationISI_fSI_fLNS_15FloatRoundStyleE2EEESH_S1M_JEEENS4_5SM1004TMEM4LOAD26SM100_TMEM_LOAD_32dp32b32xES1C_NS11_INS12_ILi2ELi4ELi3EEES15_NSS_INS5_IJS16_S1K_EEENS5_IJS1K_SB_EEEEEEENS4_39AutoVectorizingCopyWithAssumedAlignmentILi128EEENS4_14SM90_TMA_STOREES21_S23_S23_EEEvvEEEEvNT_6ParamsE)
        /*0038*/ 	.word	0x00000000


	//----- nvinfo : EIATTR_MIN_STACK_SIZE
	.align		4
.L_27:
        /*003c*/ 	.byte	0x04, 0x12
        /*003e*/ 	.short	(.L_29 - .L_28)
	.align		4
.L_28:
        /*0040*/ 	.word	index@(_ZN7cutlass13device_kernelINS_4gemm6kernel13GemmUniversalIN4cute5tupleIJiiiiEEENS1_10collective13CollectiveMmaINS1_35MainloopSm100TmaUmmaWarpSpecializedILi5ELi2ELi4ENS5_IJNS4_1CILi1EEENSA_ILi2EEESB_EEEEENS5_IJNSA_ILi128EEESF_NSA_ILi64EEEEEENS_6half_tENS5_IJlSB_lEEESI_SJ_NS4_8TiledMMAINS4_8MMA_AtomIJNS4_20SM100_MMA_F16BF16_SSISI_SI_fLi128ELi128ELNS4_4UMMA5MajorE0ELSO_0ELNSN_7ScaleInE0ELSP_0EEEEEENS4_6LayoutINS5_IJSB_SB_SB_EEENS5_IJNSA_ILi0EEESU_SU_EEEEENS5_IJNS4_10UnderscoreESX_SX_EEEEENS4_23SM90_TMA_LOAD_MULTICASTENS4_14ComposedLayoutINS4_7SwizzleILi3ELi4ELi3EEENS4_18smem_ptr_flag_bitsILi16EEENSS_INS5_IJNSA_ILi8EEESG_EEENS5_IJSG_SB_EEEEEEEvNS4_8identityENS4_13SM90_TMA_LOADES1A_vS1B_EENS_8epilogue10collective18CollectiveEpilogueINS1E_23Sm100TmaWarpSpecializedILi4ELi2ELi32ELb1ELb0EEEJSH_NS5_IJNSS_ISF_SB_EENSS_INSA_ILi32EEESB_EEEEESI_SJ_SI_SJ_NS1E_6fusion15FusionCallbacksIS1I_NS1N_17LinearCombinationISI_fSI_fLNS_15FloatRoundStyleE2EEESH_S1M_JEEENS4_5SM1004TMEM4LOAD26SM100_TMEM_LOAD_32dp32b32xES1C_NS11_INS12_ILi2ELi4ELi3EEES15_NSS_INS5_IJS16_S1K_EEENS5_IJS1K_SB_EEEEEEENS4_39AutoVectorizingCopyWithAssumedAlignmentILi128EEENS4_14SM90_TMA_STOREES21_S23_S23_EEEvvEEEEvNT_6ParamsE)
        /*0044*/ 	.word	0x00000000
.L_29:


//--------------------- .nv.compat                --------------------------
	.section	.nv.compat,"",@"SHT_CUDA_COMPAT_INFO"
	.align	4
        /*0000*/ 	.byte	0x02, 0x09, 0x01, 0x00, 0x02, 0x02, 0x02, 0x00, 0x02, 0x05, 0x05, 0x00, 0x03, 0x07, 0x01, 0x01
        /*0010*/ 	.byte	0x02, 0x03, 0x01, 0x00, 0x02, 0x06, 0x01, 0x00, 0x04, 0x0b, 0x08, 0x00, 0x09, 0x00, 0x00, 0x00
        /*0020*/ 	.byte	0x00, 0x00, 0x00, 0x00


//--------------------- .nv.info._ZN7cutlass13device_kernelINS_4gemm6kernel13GemmUniversalIN4cute5tupleIJiiiiEEENS1_10collective13CollectiveMmaINS1_35MainloopSm100TmaUmmaWarpSpecializedILi5ELi2ELi4ENS5_IJNS4_1CILi1EEENSA_ILi2EEESB_EEEEENS5_IJNSA_ILi128EEESF_NSA_ILi64EEEEEENS_6half_tENS5_IJlSB_lEEESI_SJ_NS4_8TiledMMAINS4_8MMA_AtomIJNS4_20SM100_MMA_F16BF16_SSISI_SI_fLi128ELi128ELNS4_4UMMA5MajorE0ELSO_0ELNSN_7ScaleInE0ELSP_0EEEEEENS4_6LayoutINS5_IJSB_SB_SB_EEENS5_IJNSA_ILi0EEESU_SU_EEEEENS5_IJNS4_10UnderscoreESX_SX_EEEEENS4_23SM90_TMA_LOAD_MULTICASTENS4_14ComposedLayoutINS4_7SwizzleILi3ELi4ELi3EEENS4_18smem_ptr_flag_bitsILi16EEENSS_INS5_IJNSA_ILi8EEESG_EEENS5_IJSG_SB_EEEEEEEvNS4_8identityENS4_13SM90_TMA_LOADES1A_vS1B_EENS_8epilogue10collective18CollectiveEpilogueINS1E_23Sm100TmaWarpSpecializedILi4ELi2ELi32ELb1ELb0EEEJSH_NS5_IJNSS_ISF_SB_EENSS_INSA_ILi32EEESB_EEEEESI_SJ_SI_SJ_NS1E_6fusion15FusionCallbacksIS1I_NS1N_17LinearCombinationISI_fSI_fLNS_15FloatRoundStyleE2EEESH_S1M_JEEENS4_5SM1004TMEM4LOAD26SM100_TMEM_LOAD_32dp32b32xES1C_NS11_INS12_ILi2ELi4ELi3EEES15_NSS_INS5_IJS16_S1K_EEENS5_IJS1K_SB_EEEEEEENS4_39AutoVectorizingCopyWithAssumedAlignmentILi128EEENS4_14SM90_TMA_STOREES21_S23_S23_EEEvvEEEEvNT_6ParamsE --------------------------
	.section	.nv.info._ZN7cutlass13device_kernelINS_4gemm6kernel13GemmUniversalIN4cute5tupleIJiiiiEEENS1_10collective13CollectiveMmaINS1_35MainloopSm100TmaUmmaWarpSpecializedILi5ELi2ELi4ENS5_IJNS4_1CILi1EEENSA_ILi2EEESB_EEEEENS5_IJNSA_ILi128EEESF_NSA_ILi64EEEEEENS_6half_tENS5_IJlSB_lEEESI_SJ_NS4_8TiledMMAINS4_8MMA_AtomIJNS4_20SM100_MMA_F16BF16_SSISI_SI_fLi128ELi128ELNS4_4UMMA5MajorE0ELSO_0ELNSN_7ScaleInE0ELSP_0EEEEEENS4_6LayoutINS5_IJSB_SB_SB_EEENS5_IJNSA_ILi0EEESU_SU_EEEEENS5_IJNS4_10UnderscoreESX_SX_EEEEENS4_23SM90_TMA_LOAD_MULTICASTENS4_14ComposedLayoutINS4_7SwizzleILi3ELi4ELi3EEENS4_18smem_ptr_flag_bitsILi16EEENSS_INS5_IJNSA_ILi8EEESG_EEENS5_IJSG_SB_EEEEEEEvNS4_8identityENS4_13SM90_TMA_LOADES1A_vS1B_EENS_8epilogue10collective18CollectiveEpilogueINS1E_23Sm100TmaWarpSpecializedILi4ELi2ELi32ELb1ELb0EEEJSH_NS5_IJNSS_ISF_SB_EENSS_INSA_ILi32EEESB_EEEEESI_SJ_SI_SJ_NS1E_6fusion15FusionCallbacksIS1I_NS1N_17LinearCombinationISI_fSI_fLNS_15FloatRoundStyleE2EEESH_S1M_JEEENS4_5SM1004TMEM4LOAD26SM100_TMEM_LOAD_32dp32b32xES1C_NS11_INS12_ILi2ELi4ELi3EEES15_NSS_INS5_IJS16_S1K_EEENS5_IJS1K_SB_EEEEEEENS4_39AutoVectorizingCopyWithAssumedAlignmentILi128EEENS4_14SM90_TMA_STOREES21_S23_S23_EEEvvEEEEvNT_6ParamsE,"",@"SHT_CUDA_INFO"
	.sectionflags	@""
	.align	4


	//----- nvinfo : EIATTR_CUDA_API_VERSION
	.align		4
        /*0000*/ 	.byte	0x04, 0x37
        /*0002*/ 	.short	(.L_31 - .L_30)
.L_30:
        /*0004*/ 	.word	0x00000082


	//----- nvinfo : EIATTR_KPARAM_INFO
	.align		4
.L_31:
        /*0008*/ 	.byte	0x04, 0x17
        /*000a*/ 	.short	(.L_33 - .L_32)
.L_32:
        /*000c*/ 	.word	0x00000000
        /*0010*/ 	.short	0x0000
        /*0012*/ 	.short	0x0000
        /*0014*/ 	.byte	0x00, 0xf0, 0x01, 0x20


	//----- nvinfo : EIATTR_AT_ENTRY_FRAGMENTS
	.align		4
.L_33:
        /*0018*/ 	.byte	0x04, 0x4f
        /*001a*/ 	.short	(.L_35 - .L_34)


	//   ....[0]....
.L_34:
        /*001c*/ 	.word	0x00000006


	//----- nvinfo : EIATTR_RESERVED_SMEM_USED
	.align		4
.L_35:
        /*0020*/ 	.byte	0x01, 0x41
	.zero		2


	//----- nvinfo : EIATTR_SPARSE_MMA_MASK
	.align		4
        /*0024*/ 	.byte	0x03, 0x50
        /*0026*/ 	.short	0x0000


	//----- nvinfo : EIATTR_TCGEN05_1CTA_USED
	.align		4
        /*0028*/ 	.byte	0x01, 0x51
	.zero		2


	//----- nvinfo : EIATTR_MAXREG_COUNT
	.align		4
        /*002c*/ 	.byte	0x03, 0x1b
        /*002e*/ 	.short	0x00ff


	//----- nvinfo : EIATTR_NUM_BARRIERS
	.align		4
        /*0030*/ 	.byte	0x02, 0x4c
        /*0032*/ 	.byte	0x07
	.zero		1


	//----- nvinfo : EIATTR_EXTERNS
	.align		4
        /*0034*/ 	.byte	0x04, 0x0f
        /*0036*/ 	.short	(.L_37 - .L_36)


	//   ....[0]....
	.align		4
.L_36:
        /*0038*/ 	.word	index@(__assertfail)


	//----- nvinfo : EIATTR_MERCURY_ISA_VERSION
	.align		4
.L_37:
        /*003c*/ 	.byte	0x03, 0x5f
        /*003e*/ 	.short	0x0101


	//----- nvinfo : EIATTR_INT_WARP_WIDE_INSTR_OFFSETS
	.align		4
        /*0040*/ 	.byte	0x04, 0x31
        /*0042*/ 	.short	(.L_39 - .L_38)


	//   ....[0]....
.L_38:
        /*0044*/ 	.word	0x00003d20


	//   ....[1]....
        /*0048*/ 	.word	0x00003d40


	//   ....[2]....
        /*004c*/ 	.word	0x00003d70


	//   ....[3]....
        /*0050*/ 	.word	0x000048b0


	//   ....[4]....
        /*0054*/ 	.word	0x00004920


	//   ....[5]....
        /*0058*/ 	.word	0x00004a00


	//   ....[6]....
        /*005c*/ 	.word	0x00004a80


	//   ....[7]....
        /*0060*/ 	.word	0x00004b80


	//   ....[8]....
        /*0064*/ 	.word	0x00004c00


	//   ....[9]....
        /*0068*/ 	.word	0x00004cf0


	//   ....[10]....
        /*006c*/ 	.word	0x00004da0


	//----- nvinfo : EIATTR_COOP_GROUP_MASK_REGIDS
	.align		4
.L_39:
        /*0070*/ 	.byte	0x04, 0x29
        /*0072*/ 	.short	(.L_41 - .L_40)


	//   ....[0]....
.L_40:
        /*0074*/ 	.word	0xffffffff


	//   ....[1]....
        /*0078*/ 	.word	0xffffffff


	//   ....[2]....
        /*007c*/ 	.word	0xffffffff


	//   ....[3]....
        /*0080*/ 	.word	0xffffffff


	//   ....[4]....
        /*0084*/ 	.word	0xffffffff


	//   ....[5]....
        /*0088*/ 	.word	0xffffffff


	//   ....[6]....
        /*008c*/ 	.word	0xffffffff


	//   ....[7]....
        /*0090*/ 	.word	0xffffffff


	//   ....[8]....
        /*0094*/ 	.word	0xffffffff


	//   ....[9]....
        /*0098*/ 	.word	0xffffffff


	//   ....[10]....
        /*009c*/ 	.word	0xffffffff


	//   ....[11]....
        /*00a0*/ 	.word	0xffffffff


	//   ....[12]....
        /*00a4*/ 	.word	0xffffffff


	//   ....[13]....
        /*00a8*/ 	.word	0xffffffff


	//----- nvinfo : EIATTR_COOP_GROUP_INSTR_OFFSETS
	.align		4
.L_41:
        /*00ac*/ 	.byte	0x04, 0x28
        /*00ae*/ 	.short	(.L_43 - .L_42)


	//   ....[0]....
.L_42:
        /*00b0*/ 	.word	0x00000080


	//   ....[1]....
        /*00b4*/ 	.word	0x000004f0


	//   ....[2]....
        /*00b8*/ 	.word	0x000006c0


	//   ....[3]....
        /*00bc*/ 	.word	0x00000860


	//   ....[4]....
        /*00c0*/ 	.word	0x00000960


	//   ....[5]....
        /*00c4*/ 	.word	0x00000ad0


	//   ....[6]....
        /*00c8*/ 	.word	0x00000c70


	//   ....[7]....
        /*00cc*/ 	.word	0x00000e20


	//   ....[8]....
        /*00d0*/ 	.word	0x00002030


	//   ....[9]....
        /*00d4*/ 	.word	0x00002f70


	//   ....[10]....
        /*00d8*/ 	.word	0x00003180


	//   ....[11]....
        /*00dc*/ 	.word	0x000031b0


	//   ....[12]....
        /*00e0*/ 	.word	0x00003c00


	//   ....[13]....
        /*00e4*/ 	.word	0x00003e30


	//----- nvinfo : EIATTR_VRC_CTA_INIT_COUNT
	.align		4
.L_43:
        /*00e8*/ 	.byte	0x02, 0x4a
        /*00ea*/ 	.byte	0x80
	.zero		1


	//----- nvinfo : EIATTR_SYSCALL_OFFSETS
	.align		4
        /*00ec*/ 	.byte	0x04, 0x46
        /*00ee*/ 	.short	(.L_45 - .L_44)


	//   ....[0]....
.L_44:
        /*00f0*/ 	.word	0x000059f0


	//   ....[1]....
        /*00f4*/ 	.word	0x00005ae0


	//   ....[2]....
        /*00f8*/ 	.word	0x000062b0


	//   ....[3]....
        /*00fc*/ 	.word	0x00006f30


	//   ....[4]....
        /*0100*/ 	.word	0x00007b90


	//   ....[5]....
        /*0104*/ 	.word	0x000087f0


	//----- nvinfo : EIATTR_MBARRIER_INSTR_OFFSETS
	.align		4
.L_45:
        /*0108*/ 	.byte	0x04, 0x39
        /*010a*/ 	.short	(.L_47 - .L_46)


	//   ....[0]....
.L_46:
        /*010c*/ 	.word	0x00000610
        /*0110*/ 	.word	0x000000ff
        /*0114*/ 	.word	0x00000000
        /*0118*/ 	.short	0x0100
        /*011a*/ 	.byte	0x04
	.zero		1


	//   ....[1]....
        /*011c*/ 	.word	0x00000620
        /*0120*/ 	.word	0x000000ff
        /*0124*/ 	.word	0x00000028
        /*0128*/ 	.short	0x0100
        /*012a*/ 	.byte	0x04
	.zero		1


	//   ....[2]....
        /*012c*/ 	.word	0x00000630
        /*0130*/ 	.word	0x000000ff
        /*0134*/ 	.word	0x00000008
        /*0138*/ 	.short	0x0100
        /*013a*/ 	.byte	0x04
	.zero		1


	//   ....[3]....
        /*013c*/ 	.word	0x00000640
        /*0140*/ 	.word	0x000000ff
        /*0144*/ 	.word	0x00000030
        /*0148*/ 	.short	0x0100
        /*014a*/ 	.byte	0x04
	.zero		1


	//   ....[4]....
        /*014c*/ 	.word	0x00000650
        /*0150*/ 	.word	0x000000ff
        /*0154*/ 	.word	0x00000010
        /*0158*/ 	.short	0x0100
        /*015a*/ 	.byte	0x04
	.zero		1


	//   ....[5]....
        /*015c*/ 	.word	0x00000660
        /*0160*/ 	.word	0x000000ff
        /*0164*/ 	.word	0x00000038
        /*0168*/ 	.short	0x0100
        /*016a*/ 	.byte	0x04
	.zero		1


	//   ....[6]....
        /*016c*/ 	.word	0x00000670
        /*0170*/ 	.word	0x000000ff
        /*0174*/ 	.word	0x00000018
        /*0178*/ 	.short	0x0100
        /*017a*/ 	.byte	0x04
	.zero		1


	//   ....[7]....
        /*017c*/ 	.word	0x00000680
        /*0180*/ 	.word	0x000000ff
        /*0184*/ 	.word	0x00000040
        /*0188*/ 	.short	0x0100
        /*018a*/ 	.byte	0x04
	.zero		1


	//   ....[8]....
        /*018c*/ 	.word	0x00000690
        /*0190*/ 	.word	0x000000ff
        /*0194*/ 	.word	0x00000020
        /*0198*/ 	.short	0x0100
        /*019a*/ 	.byte	0x04
	.zero		1


	//   ....[9]....
        /*019c*/ 	.word	0x000006a0
        /*01a0*/ 	.word	0x000000ff
        /*01a4*/ 	.word	0x00000048
        /*01a8*/ 	.short	0x0100
        /*01aa*/ 	.byte	0x04
	.zero		1


	//   ....[10]....
        /*01ac*/ 	.word	0x000007d0
        /*01b0*/ 	.word	0x000000ff
        /*01b4*/ 	.word	0x00000050
        /*01b8*/ 	.short	0x0100
        /*01ba*/ 	.byte	0x04
	.zero		1


	//   ....[11]....
        /*01bc*/ 	.word	0x000007e0
        /*01c0*/ 	.word	0x000000ff
        /*01c4*/ 	.word	0x00000070
        /*01c8*/ 	.short	0x0100
        /*01ca*/ 	.byte	0x04
	.zero		1


	//   ....[12]....
        /*01cc*/ 	.word	0x000007f0
        /*01d0*/ 	.word	0x000000ff
        /*01d4*/ 	.word	0x00000058
        /*01d8*/ 	.short	0x0100
        /*01da*/ 	.byte	0x04
	.zero		1


	//   ....[13]....
        /*01dc*/ 	.word	0x00000800
        /*01e0*/ 	.word	0x000000ff
        /*01e4*/ 	.word	0x00000078
        /*01e8*/ 	.short	0x0100
        /*01ea*/ 	.byte	0x04
	.zero		1


	//   ....[14]....
        /*01ec*/ 	.word	0x00000810
        /*01f0*/ 	.word	0x000000ff
        /*01f4*/ 	.word	0x00000060
        /*01f8*/ 	.short	0x0100
        /*01fa*/ 	.byte	0x04
	.zero		1


	//   ....[15]....
        /*01fc*/ 	.word	0x00000820
        /*0200*/ 	.word	0x000000ff
        /*0204*/ 	.word	0x00000080
        /*0208*/ 	.short	0x0100
        /*020a*/ 	.byte	0x04
	.zero		1


	//   ....[16]....
        /*020c*/ 	.word	0x00000830
        /*0210*/ 	.word	0x000000ff
        /*0214*/ 	.word	0x00000068
        /*0218*/ 	.short	0x0100
        /*021a*/ 	.byte	0x04
	.zero		1


	//   ....[17]....
        /*021c*/ 	.word	0x00000840
        /*0220*/ 	.word	0x000000ff
        /*0224*/ 	.word	0x00000088
        /*0228*/ 	.short	0x0100
        /*022a*/ 	.byte	0x04
	.zero		1


	//   ....[18]....
        /*022c*/ 	.word	0x00000930
        /*0230*/ 	.word	0x000000ff
        /*0234*/ 	.word	0x00000090
        /*0238*/ 	.short	0x0100
        /*023a*/ 	.byte	0x06
	.zero		1


	//   ....[19]....
        /*023c*/ 	.word	0x00000940
        /*0240*/ 	.word	0x000000ff
        /*0244*/ 	.word	0x00000098
        /*0248*/ 	.short	0x0100
        /*024a*/ 	.byte	0x06
	.zero		1


	//   ....[20]....
        /*024c*/ 	.word	0x00000a80
        /*0250*/ 	.word	0x000000ff
        /*0254*/ 	.word	0x000000a0
        /*0258*/ 	.short	0x0100
        /*025a*/ 	.byte	0x06
	.zero		1


	//   ....[21]....
        /*025c*/ 	.word	0x00000a90
        /*0260*/ 	.word	0x000000ff
        /*0264*/ 	.word	0x000000b0
        /*0268*/ 	.short	0x0100
        /*026a*/ 	.byte	0x06
	.zero		1


	//   ....[22]....
        /*026c*/ 	.word	0x00000aa0
        /*0270*/ 	.word	0x000000ff
        /*0274*/ 	.word	0x000000a8
        /*0278*/ 	.short	0x0100
        /*027a*/ 	.byte	0x06
	.zero		1


	//   ....[23]....
        /*027c*/ 	.word	0x00000ab0
        /*0280*/ 	.word	0x000000ff
        /*0284*/ 	.word	0x000000b8
        /*0288*/ 	.short	0x0100
        /*028a*/ 	.byte	0x06
	.zero		1


	//   ....[24]....
        /*028c*/ 	.word	0x00000be0
        /*0290*/ 	.word	0x000000ff
        /*0294*/ 	.word	0x000000c0
        /*0298*/ 	.short	0x0100
        /*029a*/ 	.byte	0x04
	.zero		1


	//   ....[25]....
        /*029c*/ 	.word	0x00000bf0
        /*02a0*/ 	.word	0x000000ff
        /*02a4*/ 	.word	0x000000e0
        /*02a8*/ 	.short	0x0100
        /*02aa*/ 	.byte	0x04
	.zero		1


	//   ....[26]....
        /*02ac*/ 	.word	0x00000c00
        /*02b0*/ 	.word	0x000000ff
        /*02b4*/ 	.word	0x000000c8
        /*02b8*/ 	.short	0x0100
        /*02ba*/ 	.byte	0x04
	.zero		1


	//   ....[27]....
        /*02bc*/ 	.word	0x00000c10
        /*02c0*/ 	.word	0x000000ff
        /*02c4*/ 	.word	0x000000e8
        /*02c8*/ 	.short	0x0100
        /*02ca*/ 	.byte	0x04
	.zero		1


	//   ....[28]....
        /*02cc*/ 	.word	0x00000c20
        /*02d0*/ 	.word	0x000000ff
        /*02d4*/ 	.word	0x000000d0
        /*02d8*/ 	.short	0x0100
        /*02da*/ 	.byte	0x04
	.zero		1


	//   ....[29]....
        /*02dc*/ 	.word	0x00000c30
        /*02e0*/ 	.word	0x000000ff
        /*02e4*/ 	.word	0x000000f0
        /*02e8*/ 	.short	0x0100
        /*02ea*/ 	.byte	0x04
	.zero		1


	//   ....[30]....
        /*02ec*/ 	.word	0x00000c40
        /*02f0*/ 	.word	0x000000ff
        /*02f4*/ 	.word	0x000000d8
        /*02f8*/ 	.short	0x0100
        /*02fa*/ 	.byte	0x04
	.zero		1


	//   ....[31]....
        /*02fc*/ 	.word	0x00000c50
        /*0300*/ 	.word	0x000000ff
        /*0304*/ 	.word	0x000000f8
        /*0308*/ 	.short	0x0100
        /*030a*/ 	.byte	0x04
	.zero		1


	//   ....[32]....
        /*030c*/ 	.word	0x00000d40
        /*0310*/ 	.word	0x000000ff
        /*0314*/ 	.word	0x00000100
        /*0318*/ 	.short	0x0100
        /*031a*/ 	.byte	0x04
	.zero		1


	//   ....[33]....
        /*031c*/ 	.word	0x00000d50
        /*0320*/ 	.word	0x000000ff
        /*0324*/ 	.word	0x00000110
        /*0328*/ 	.short	0x0100
        /*032a*/ 	.byte	0x04
	.zero		1


	//   ....[34]....
        /*032c*/ 	.word	0x00000d60
        /*0330*/ 	.word	0x000000ff
        /*0334*/ 	.word	0x00000108
        /*0338*/ 	.short	0x0100
        /*033a*/ 	.byte	0x04
	.zero		1


	//   ....[35]....
        /*033c*/ 	.word	0x00000d70
        /*0340*/ 	.word	0x000000ff
        /*0344*/ 	.word	0x00000118
        /*0348*/ 	.short	0x0100
        /*034a*/ 	.byte	0x04
	.zero		1


	//   ....[36]....
        /*034c*/ 	.word	0x000018b0
        /*0350*/ 	.word	0x00000003
        /*0354*/ 	.word	0x00000110
        /*0358*/ 	.short	0x010a
        /*035a*/ 	.byte	0xff
	.zero		1


	//   ....[37]....
        /*035c*/ 	.word	0x000018e0
        /*0360*/ 	.word	0x00000003
        /*0364*/ 	.word	0x00000100
        /*0368*/ 	.short	0x0101
        /*036a*/ 	.byte	0xff
	.zero		1


	//   ....[38]....
        /*036c*/ 	.word	0x000019b0
        /*0370*/ 	.word	0x000000ff
        /*0374*/ 	.word	0x00000028
        /*0378*/ 	.short	0x010a
        /*037a*/ 	.byte	0x04
	.zero		1


	//   ....[39]....
        /*037c*/ 	.word	0x00001a30
        /*0380*/ 	.word	0x000000ff
        /*0384*/ 	.word	0x00000028
        /*0388*/ 	.short	0x010a
        /*038a*/ 	.byte	0x21
	.zero		1


	//   ....[40]....
        /*038c*/ 	.word	0x00001bd0
        /*0390*/ 	.word	0x000000ff
        /*0394*/ 	.word	0x00000028
        /*0398*/ 	.short	0x010a
        /*039a*/ 	.byte	0x08
	.zero		1


	//   ....[41]....
        /*039c*/ 	.word	0x00001ce0
        /*03a0*/ 	.word	0x000000ff
        /*03a4*/ 	.word	0x00000098
        /*03a8*/ 	.short	0x0101
        /*03aa*/ 	.byte	0x06
	.zero		1


	//   ....[42]....
        /*03ac*/ 	.word	0x00001d00
        /*03b0*/ 	.word	0x000000ff
        /*03b4*/ 	.word	0x00000028
        /*03b8*/ 	.short	0x010a
        /*03ba*/ 	.byte	0x04
	.zero		1


	//   ....[43]....
        /*03bc*/ 	.word	0x00001d80
        /*03c0*/ 	.word	0x000000ff
        /*03c4*/ 	.word	0x00000028
        /*03c8*/ 	.short	0x010a
        /*03ca*/ 	.byte	0x11
	.zero		1


	//   ....[44]....
        /*03cc*/ 	.word	0x00001f20
        /*03d0*/ 	.word	0x000000ff
        /*03d4*/ 	.word	0x00000028
        /*03d8*/ 	.short	0x010a
        /*03da*/ 	.byte	0x07
	.zero		1


	//   ....[45]....
        /*03dc*/ 	.word	0x00002060
        /*03e0*/ 	.word	0x00000003
        /*03e4*/ 	.word	0x000000a0
        /*03e8*/ 	.short	0x010a
        /*03ea*/ 	.byte	0xff
	.zero		1


	//   ....[46]....
        /*03ec*/ 	.word	0x000021b0
        /*03f0*/ 	.word	0x00000000
        /*03f4*/ 	.word	0x00000000
        /*03f8*/ 	.short	0x0101
        /*03fa*/ 	.byte	0xff
	.zero		1


	//   ....[47]....
        /*03fc*/ 	.word	0x00002760
        /*0400*/ 	.word	0x000000ff
        /*0404*/ 	.word	0x00000000
        /*0408*/ 	.short	0x010a
        /*040a*/ 	.byte	0x04
	.zero		1


	//   ....[48]....
        /*040c*/ 	.word	0x000027f0
        /*0410*/ 	.word	0x000000ff
        /*0414*/ 	.word	0x00000000
        /*0418*/ 	.short	0x010a
        /*041a*/ 	.byte	0x05
	.zero		1


	//   ....[49]....
        /*041c*/ 	.word	0x00002880
        /*0420*/ 	.word	0x000000ff
        /*0424*/ 	.word	0x00000000
        /*0428*/ 	.short	0x010a
        /*042a*/ 	.byte	0x05
	.zero		1


	//   ....[50]....
        /*042c*/ 	.word	0x00002910
        /*0430*/ 	.word	0x000000ff
        /*0434*/ 	.word	0x00000000
        /*0438*/ 	.short	0x010a
        /*043a*/ 	.byte	0x05
	.zero		1


	//   ....[51]....
        /*043c*/ 	.word	0x000029b0
        /*0440*/ 	.word	0x00000000
        /*0444*/ 	.word	0x00000000
        /*0448*/ 	.short	0x010a
        /*044a*/ 	.byte	0xff
	.zero		1


	//   ....[52]....
        /*044c*/ 	.word	0x00002ad0
        /*0450*/ 	.word	0x00000002
        /*0454*/ 	.word	0x00000100
        /*0458*/ 	.short	0x010a
        /*045a*/ 	.byte	0xff
	.zero		1


	//   ....[53]....
        /*045c*/ 	.word	0x00002b30
        /*0460*/ 	.word	0x00000004
        /*0464*/ 	.word	0x00000000
        /*0468*/ 	.short	0x0101
        /*046a*/ 	.byte	0xff
	.zero		1


	//   ....[54]....
        /*046c*/ 	.word	0x00002b50
        /*0470*/ 	.word	0x000000ff
        /*0474*/ 	.word	0x000000b0
        /*0478*/ 	.short	0x010a
        /*047a*/ 	.byte	0x04
	.zero		1


	//   ....[55]....
        /*047c*/ 	.word	0x00002c70
        /*0480*/ 	.word	0x00000002
        /*0484*/ 	.word	0x000000a0
        /*0488*/ 	.short	0x010a
        /*048a*/ 	.byte	0xff
	.zero		1


	//   ....[56]....
        /*048c*/ 	.word	0x00002d80
        /*0490*/ 	.word	0x00000002
        /*0494*/ 	.word	0x00000000
        /*0498*/ 	.short	0x0101
        /*049a*/ 	.byte	0xff
	.zero		1


	//   ....[57]....
        /*049c*/ 	.word	0x00002e10
        /*04a0*/ 	.word	0x000000ff
        /*04a4*/ 	.word	0x000000b0
        /*04a8*/ 	.short	0x0106
        /*04aa*/ 	.byte	0x04
	.zero		1


	//   ....[58]....
        /*04ac*/ 	.word	0x00002e30
        /*04b0*/ 	.word	0x000000ff
        /*04b4*/ 	.word	0x000000b0
        /*04b8*/ 	.short	0x010a
        /*04ba*/ 	.byte	0x04
	.zero		1


	//   ....[59]....
        /*04bc*/ 	.word	0x00002ec0
        /*04c0*/ 	.word	0x000000ff
        /*04c4*/ 	.word	0x000000b0
        /*04c8*/ 	.short	0x0106
        /*04ca*/ 	.byte	0x07
	.zero		1


	//   ....[60]....
        /*04cc*/ 	.word	0x00002f00
        /*04d0*/ 	.word	0x00000000
        /*04d4*/ 	.word	0x000000b0
        /*04d8*/ 	.short	0x010a
        /*04da*/ 	.byte	0xff
	.zero		1


	//   ....[61]....
        /*04dc*/ 	.word	0x00003450
        /*04e0*/ 	.word	0x00000000
        /*04e4*/ 	.word	0x000000a0
        /*04e8*/ 	.short	0x010a
        /*04ea*/ 	.byte	0xff
	.zero		1


	//   ....[62]....
        /*04ec*/ 	.word	0x00003560
        /*04f0*/ 	.word	0x00000003
        /*04f4*/ 	.word	0x00000000
        /*04f8*/ 	.short	0x0101
        /*04fa*/ 	.byte	0xff
	.zero		1


	//   ....[63]....
        /*04fc*/ 	.word	0x00003570
        /*0500*/ 	.word	0x000000ff
        /*0504*/ 	.word	0x00000000
        /*0508*/ 	.short	0x010a
        /*050a*/ 	.byte	0x04
	.zero		1


	//   ....[64]....
        /*050c*/ 	.word	0x00003590
        /*0510*/ 	.word	0x000000ff
        /*0514*/ 	.word	0x000000e0
        /*0518*/ 	.short	0x010a
        /*051a*/ 	.byte	0x1e
	.zero		1


	//   ....[65]....
        /*051c*/ 	.word	0x00003660
        /*0520*/ 	.word	0x000000ff
        /*0524*/ 	.word	0x00000000
        /*0528*/ 	.short	0x010a
        /*052a*/ 	.byte	0x05
	.zero		1


	//   ....[66]....
        /*052c*/ 	.word	0x000037a0
        /*0530*/ 	.word	0x000000ff
        /*0534*/ 	.word	0x00000000
        /*0538*/ 	.short	0x010a
        /*053a*/ 	.byte	0x04
	.zero		1


	//   ....[67]....
        /*053c*/ 	.word	0x00003a30
        /*0540*/ 	.word	0x000000ff
        /*0544*/ 	.word	0x00000000
        /*0548*/ 	.short	0x010a
        /*054a*/ 	.byte	0x04
	.zero		1


	//   ....[68]....
        /*054c*/ 	.word	0x00003ac0
        /*0550*/ 	.word	0x000000ff
        /*0554*/ 	.word	0x00000000
        /*0558*/ 	.short	0x010a
        /*055a*/ 	.byte	0x05
	.zero		1


	//   ....[69]....
        /*055c*/ 	.word	0x00003b50
        /*0560*/ 	.word	0x000000ff
        /*0564*/ 	.word	0x00000000
        /*0568*/ 	.short	0x010a
        /*056a*/ 	.byte	0x05
	.zero		1


	//   ....[70]....
        /*056c*/ 	.word	0x00003be0
        /*0570*/ 	.word	0x000000ff
        /*0574*/ 	.word	0x00000000
        /*0578*/ 	.short	0x010a
        /*057a*/ 	.byte	0x04
	.zero		1


	//   ....[71]....
        /*057c*/ 	.word	0x000040b0
        /*0580*/ 	.word	0x0000000c
        /*0584*/ 	.word	0x000000a0
        /*0588*/ 	.short	0x010a
        /*058a*/ 	.byte	0xff
	.zero		1


	//   ....[72]....
        /*058c*/ 	.word	0x00004220
        /*0590*/ 	.word	0x00000000
        /*0594*/ 	.word	0x00000000
        /*0598*/ 	.short	0x0101
        /*059a*/ 	.byte	0xff
	.zero		1


	//   ....[73]....
        /*059c*/ 	.word	0x000046b0
        /*05a0*/ 	.word	0x000000ff
        /*05a4*/ 	.word	0x00000098
        /*05a8*/ 	.short	0x010a
        /*05aa*/ 	.byte	0x15
	.zero		1


	//   ....[74]....
        /*05ac*/ 	.word	0x00004830
        /*05b0*/ 	.word	0x000000ff
        /*05b4*/ 	.word	0x00000070
        /*05b8*/ 	.short	0x010a
        /*05ba*/ 	.byte	0x15
	.zero		1


	//   ....[75]....
        /*05bc*/ 	.word	0x000049b0
        /*05c0*/ 	.word	0x000000ff
        /*05c4*/ 	.word	0x00000050
        /*05c8*/ 	.short	0x010b
        /*05ca*/ 	.byte	0x15
	.zero		1


	//   ....[76]....
        /*05cc*/ 	.word	0x000049c0
        /*05d0*/ 	.word	0x000000ff
        /*05d4*/ 	.word	0x00000000
        /*05d8*/ 	.short	0x0101
        /*05da*/ 	.byte	0x06
	.zero		1


	//   ....[77]....
        /*05dc*/ 	.word	0x000049d0
        /*05e0*/ 	.word	0x000000ff
        /*05e4*/ 	.word	0x00000078
        /*05e8*/ 	.short	0x010a
        /*05ea*/ 	.byte	0x15
	.zero		1


	//   ....[78]....
        /*05ec*/ 	.word	0x00004b30
        /*05f0*/ 	.word	0x000000ff
        /*05f4*/ 	.word	0x00000058
        /*05f8*/ 	.short	0x010b
        /*05fa*/ 	.byte	0x15
	.zero		1


	//   ....[79]....
        /*05fc*/ 	.word	0x00004b40
        /*0600*/ 	.word	0x000000ff
        /*0604*/ 	.word	0x00000000
        /*0608*/ 	.short	0x0101
        /*060a*/ 	.byte	0x06
	.zero		1


	//   ....[80]....
        /*060c*/ 	.word	0x00004b50
        /*0610*/ 	.word	0x000000ff
        /*0614*/ 	.word	0x00000080
        /*0618*/ 	.short	0x010a
        /*061a*/ 	.byte	0x15
	.zero		1


	//   ....[81]....
        /*061c*/ 	.word	0x00004ca0
        /*0620*/ 	.word	0x000000ff
        /*0624*/ 	.word	0x00000060
        /*0628*/ 	.short	0x010b
        /*062a*/ 	.byte	0x15
	.zero		1


	//   ....[82]....
        /*062c*/ 	.word	0x00004cb0
        /*0630*/ 	.word	0x000000ff
        /*0634*/ 	.word	0x00000000
        /*0638*/ 	.short	0x0101
        /*063a*/ 	.byte	0x06
	.zero		1


	//   ....[83]....
        /*063c*/ 	.word	0x00004cc0
        /*0640*/ 	.word	0x000000ff
        /*0644*/ 	.word	0x00000088
        /*0648*/ 	.short	0x010a
        /*064a*/ 	.byte	0x15
	.zero		1


	//   ....[84]....
        /*064c*/ 	.word	0x00004eb0
        /*0650*/ 	.word	0x000000ff
        /*0654*/ 	.word	0x00000068
        /*0658*/ 	.short	0x010b
        /*065a*/ 	.byte	0x15
	.zero		1


	//   ....[85]....
        /*065c*/ 	.word	0x00004ec0
        /*0660*/ 	.word	0x000000ff
        /*0664*/ 	.word	0x00000000
        /*0668*/ 	.short	0x0101
        /*066a*/ 	.byte	0x25
	.zero		1


	//   ....[86]....
        /*066c*/ 	.word	0x00004ef0
        /*0670*/ 	.word	0x000000ff
        /*0674*/ 	.word	0x00000070
        /*0678*/ 	.short	0x010a
        /*067a*/ 	.byte	0x15
	.zero		1


	//   ....[87]....
        /*067c*/ 	.word	0x00004f10
        /*0680*/ 	.word	0x000000ff
        /*0684*/ 	.word	0x00000078
        /*0688*/ 	.short	0x010a
        /*068a*/ 	.byte	0x15
	.zero		1


	//   ....[88]....
        /*068c*/ 	.word	0x00004f30
        /*0690*/ 	.word	0x000000ff
        /*0694*/ 	.word	0x00000080
        /*0698*/ 	.short	0x010a
        /*069a*/ 	.byte	0x15
	.zero		1


	//   ....[89]....
        /*069c*/ 	.word	0x00004f70
        /*06a0*/ 	.word	0x00000000
        /*06a4*/ 	.word	0x00000088
        /*06a8*/ 	.short	0x010a
        /*06aa*/ 	.byte	0xff
	.zero		1


	//   ....[90]....
        /*06ac*/ 	.word	0x00005280
        /*06b0*/ 	.word	0x00000003
        /*06b4*/ 	.word	0x000000a0
        /*06b8*/ 	.short	0x010a
        /*06ba*/ 	.byte	0xff
	.zero		1


	//   ....[91]....
        /*06bc*/ 	.word	0x00005400
        /*06c0*/ 	.word	0x00000000
        /*06c4*/ 	.word	0x00000000
        /*06c8*/ 	.short	0x0101
        /*06ca*/ 	.byte	0xff
	.zero		1


	//   ....[92]....
        /*06cc*/ 	.word	0x00005f70
        /*06d0*/ 	.word	0x000000ff
        /*06d4*/ 	.word	0x00000050
        /*06d8*/ 	.short	0x010a
        /*06da*/ 	.byte	0x2c
	.zero		1


	//   ....[93]....
        /*06dc*/ 	.word	0x00005fb0
        /*06e0*/ 	.word	0x00000063
        /*06e4*/ 	.word	0x000000c0
        /*06e8*/ 	.short	0x010a
        /*06ea*/ 	.byte	0xff
	.zero		1


	//   ....[94]....
        /*06ec*/ 	.word	0x000060a0
        /*06f0*/ 	.word	0x000000ff
        /*06f4*/ 	.word	0x00000050
        /*06f8*/ 	.short	0x010a
        /*06fa*/ 	.byte	0x2c
	.zero		1


	//   ....[95]....
        /*06fc*/ 	.word	0x00006190
        /*0700*/ 	.word	0x00000063
        /*0704*/ 	.word	0x000000c0
        /*0708*/ 	.short	0x010a
        /*070a*/ 	.byte	0xff
	.zero		1


	//   ....[96]....
        /*070c*/ 	.word	0x00006c60
        /*0710*/ 	.word	0x00000000
        /*0714*/ 	.word	0x00000000
        /*0718*/ 	.short	0x0101
        /*071a*/ 	.byte	0xff
	.zero		1


	//   ....[97]....
        /*071c*/ 	.word	0x00006c70
        /*0720*/ 	.word	0x00000003
        /*0724*/ 	.word	0x00000050
        /*0728*/ 	.short	0x010a
        /*072a*/ 	.byte	0xff
	.zero		1


	//   ....[98]....
        /*072c*/ 	.word	0x00006d50
        /*0730*/ 	.word	0x00000003
        /*0734*/ 	.word	0x00000050
        /*0738*/ 	.short	0x010a
        /*073a*/ 	.byte	0xff
	.zero		1


	//   ....[99]....
        /*073c*/ 	.word	0x000078c0
        /*0740*/ 	.word	0x0000003d
        /*0744*/ 	.word	0x00000000
        /*0748*/ 	.short	0x0101
        /*074a*/ 	.byte	0xff
	.zero		1


	//   ....[100]....
        /*074c*/ 	.word	0x000078e0
        /*0750*/ 	.word	0x0000003e
        /*0754*/ 	.word	0x00000050
        /*0758*/ 	.short	0x010a
        /*075a*/ 	.byte	0xff
	.zero		1


	//   ....[101]....
        /*075c*/ 	.word	0x000079b0
        /*0760*/ 	.word	0x0000003e
        /*0764*/ 	.word	0x00000050
        /*0768*/ 	.short	0x010a
        /*076a*/ 	.byte	0xff
	.zero		1


	//   ....[102]....
        /*076c*/ 	.word	0x00008520
        /*0770*/ 	.word	0x0000003d
        /*0774*/ 	.word	0x00000000
        /*0778*/ 	.short	0x0101
        /*077a*/ 	.byte	0xff
	.zero		1


	//   ....[103]....
        /*077c*/ 	.word	0x00008540
        /*0780*/ 	.word	0x0000003e
        /*0784*/ 	.word	0x00000050
        /*0788*/ 	.short	0x010a
        /*078a*/ 	.byte	0xff
	.zero		1


	//   ....[104]....
        /*078c*/ 	.word	0x00008610
        /*0790*/ 	.word	0x0000003e
        /*0794*/ 	.word	0x00000050
        /*0798*/ 	.short	0x010a
        /*079a*/ 	.byte	0xff
	.zero		1


	//   ....[105]....
        /*079c*/ 	.word	0x00008950
        /*07a0*/ 	.word	0x000000ff
        /*07a4*/ 	.word	0x00000000
        /*07a8*/ 	.short	0x0101
        /*07aa*/ 	.byte	0x04
	.zero		1


	//   ....[106]....
        /*07ac*/ 	.word	0x000091e0
        /*07b0*/ 	.word	0x00000002
        /*07b4*/ 	.word	0x00000000
        /*07b8*/ 	.short	0x0101
        /*07ba*/ 	.byte	0xff
	.zero		1


	//   ....[107]....
        /*07bc*/ 	.word	0x00009470
        /*07c0*/ 	.word	0x000000ff
        /*07c4*/ 	.word	0x00000000
        /*07c8*/ 	.short	0x0101
        /*07ca*/ 	.byte	0x04
	.zero		1


	//   ....[108]....
        /*07cc*/ 	.word	0x00009490
        /*07d0*/ 	.word	0x00000003
        /*07d4*/ 	.word	0x00000110
        /*07d8*/ 	.short	0x010a
        /*07da*/ 	.byte	0xff
	.zero		1


	//   ....[109]....
        /*07dc*/ 	.word	0x000094f0
        /*07e0*/ 	.word	0x00000000
        /*07e4*/ 	.word	0x00000028
        /*07e8*/ 	.short	0x010a
        /*07ea*/ 	.byte	0xff
	.zero		1


	//   ....[110]....
        /*07ec*/ 	.word	0x00009550
        /*07f0*/ 	.word	0x00000000
        /*07f4*/ 	.word	0x00000028
        /*07f8*/ 	.short	0x010a
        /*07fa*/ 	.byte	0xff
	.zero		1


	//   ....[111]....
        /*07fc*/ 	.word	0x000095a0
        /*0800*/ 	.word	0x00000003
        /*0804*/ 	.word	0x000000a0
        /*0808*/ 	.short	0x010a
        /*080a*/ 	.byte	0xff
	.zero		1


	//   ....[112]....
        /*080c*/ 	.word	0x00009600
        /*0810*/ 	.word	0x00000000
        /*0814*/ 	.word	0x00000000
        /*0818*/ 	.short	0x010a
        /*081a*/ 	.byte	0xff
	.zero		1


	//   ....[113]....
        /*081c*/ 	.word	0x00009660
        /*0820*/ 	.word	0x00000000
        /*0824*/ 	.word	0x00000000
        /*0828*/ 	.short	0x010a
        /*082a*/ 	.byte	0xff
	.zero		1


	//   ....[114]....
        /*082c*/ 	.word	0x000096c0
        /*0830*/ 	.word	0x00000000
        /*0834*/ 	.word	0x00000000
        /*0838*/ 	.short	0x010a
        /*083a*/ 	.byte	0xff
	.zero		1


	//   ....[115]....
        /*083c*/ 	.word	0x00009720
        /*0840*/ 	.word	0x00000000
        /*0844*/ 	.word	0x00000000
        /*0848*/ 	.short	0x010a
        /*084a*/ 	.byte	0xff
	.zero		1


	//   ....[116]....
        /*084c*/ 	.word	0x00009770
        /*0850*/ 	.word	0x00000002
        /*0854*/ 	.word	0x00000100
        /*0858*/ 	.short	0x010a
        /*085a*/ 	.byte	0xff
	.zero		1


	//   ....[117]....
        /*085c*/ 	.word	0x000097d0
        /*0860*/ 	.word	0x00000002
        /*0864*/ 	.word	0x000000b0
        /*0868*/ 	.short	0x010a
        /*086a*/ 	.byte	0xff
	.zero		1


	//   ....[118]....
        /*086c*/ 	.word	0x00009820
        /*0870*/ 	.word	0x00000002
        /*0874*/ 	.word	0x000000a0
        /*0878*/ 	.short	0x010a
        /*087a*/ 	.byte	0xff
	.zero		1


	//   ....[119]....
        /*087c*/ 	.word	0x00009880
        /*0880*/ 	.word	0x00000000
        /*0884*/ 	.word	0x000000b0
        /*0888*/ 	.short	0x010a
        /*088a*/ 	.byte	0xff
	.zero		1


	//   ....[120]....
        /*088c*/ 	.word	0x000098d0
        /*0890*/ 	.word	0x00000000
        /*0894*/ 	.word	0x000000a0
        /*0898*/ 	.short	0x010a
        /*089a*/ 	.byte	0xff
	.zero		1


	//   ....[121]....
        /*089c*/ 	.word	0x00009930
        /*08a0*/ 	.word	0x00000003
        /*08a4*/ 	.word	0x000000e0
        /*08a8*/ 	.short	0x010a
        /*08aa*/ 	.byte	0xff
	.zero		1


	//   ....[122]....
        /*08ac*/ 	.word	0x00009990
        /*08b0*/ 	.word	0x00000000
        /*08b4*/ 	.word	0x00000000
        /*08b8*/ 	.short	0x010a
        /*08ba*/ 	.byte	0xff
	.zero		1


	//   ....[123]....
        /*08bc*/ 	.word	0x000099f0
        /*08c0*/ 	.word	0x00000000
        /*08c4*/ 	.word	0x00000000
        /*08c8*/ 	.short	0x010a
        /*08ca*/ 	.byte	0xff
	.zero		1


	//   ....[124]....
        /*08cc*/ 	.word	0x00009a50
        /*08d0*/ 	.word	0x00000000
        /*08d4*/ 	.word	0x00000000
        /*08d8*/ 	.short	0x010a
        /*08da*/ 	.byte	0xff
	.zero		1


	//   ....[125]....
        /*08dc*/ 	.word	0x00009ab0
        /*08e0*/ 	.word	0x00000000
        /*08e4*/ 	.word	0x00000000
        /*08e8*/ 	.short	0x010a
        /*08ea*/ 	.byte	0xff
	.zero		1


	//   ....[126]....
        /*08ec*/ 	.word	0x00009b10
        /*08f0*/ 	.word	0x00000000
        /*08f4*/ 	.word	0x00000000
        /*08f8*/ 	.short	0x010a
        /*08fa*/ 	.byte	0xff
	.zero		1


	//   ....[127]....
        /*08fc*/ 	.word	0x00009b60
        /*0900*/ 	.word	0x0000000c
        /*0904*/ 	.word	0x000000a0
        /*0908*/ 	.short	0x010a
        /*090a*/ 	.byte	0xff
	.zero		1


	//   ....[128]....
        /*090c*/ 	.word	0x00009bc0
        /*0910*/ 	.word	0x00000000
        /*0914*/ 	.word	0x00000098
        /*0918*/ 	.short	0x010a
        /*091a*/ 	.byte	0xff
	.zero		1


	//   ....[129]....
        /*091c*/ 	.word	0x00009c20
        /*0920*/ 	.word	0x00000000
        /*0924*/ 	.word	0x00000070
        /*0928*/ 	.short	0x010a
        /*092a*/ 	.byte	0xff
	.zero		1


	//   ....[130]....
        /*092c*/ 	.word	0x00009c80
        /*0930*/ 	.word	0x00000000
        /*0934*/ 	.word	0x00000078
        /*0938*/ 	.short	0x010a
        /*093a*/ 	.byte	0xff
	.zero		1


	//   ....[131]....
        /*093c*/ 	.word	0x00009ce0
        /*0940*/ 	.word	0x00000000
        /*0944*/ 	.word	0x00000080
        /*0948*/ 	.short	0x010a
        /*094a*/ 	.byte	0xff
	.zero		1


	//   ....[132]....
        /*094c*/ 	.word	0x00009d40
        /*0950*/ 	.word	0x00000000
        /*0954*/ 	.word	0x00000088
        /*0958*/ 	.short	0x010a
        /*095a*/ 	.byte	0xff
	.zero		1


	//   ....[133]....
        /*095c*/ 	.word	0x00009da0
        /*0960*/ 	.word	0x00000000
        /*0964*/ 	.word	0x00000070
        /*0968*/ 	.short	0x010a
        /*096a*/ 	.byte	0xff
	.zero		1


	//   ....[134]....
        /*096c*/ 	.word	0x00009e00
        /*0970*/ 	.word	0x00000000
        /*0974*/ 	.word	0x00000078
        /*0978*/ 	.short	0x010a
        /*097a*/ 	.byte	0xff
	.zero		1


	//   ....[135]....
        /*097c*/ 	.word	0x00009e60
        /*0980*/ 	.word	0x00000000
        /*0984*/ 	.word	0x00000080
        /*0988*/ 	.short	0x010a
        /*098a*/ 	.byte	0xff
	.zero		1


	//   ....[136]....
        /*098c*/ 	.word	0x00009eb0
        /*0990*/ 	.word	0x00000003
        /*0994*/ 	.word	0x000000a0
        /*0998*/ 	.short	0x010a
        /*099a*/ 	.byte	0xff
	.zero		1


	//   ....[137]....
        /*099c*/ 	.word	0x00009f10
        /*09a0*/ 	.word	0x00000002
        /*09a4*/ 	.word	0x00000050
        /*09a8*/ 	.short	0x010a
        /*09aa*/ 	.byte	0xff
	.zero		1


	//   ....[138]....
        /*09ac*/ 	.word	0x00009f60
        /*09b0*/ 	.word	0x00000063
        /*09b4*/ 	.word	0x000000c0
        /*09b8*/ 	.short	0x010a
        /*09ba*/ 	.byte	0xff
	.zero		1


	//   ....[139]....
        /*09bc*/ 	.word	0x00009fb0
        /*09c0*/ 	.word	0x00000003
        /*09c4*/ 	.word	0x00000050
        /*09c8*/ 	.short	0x010a
        /*09ca*/ 	.byte	0xff
	.zero		1


	//   ....[140]....
        /*09cc*/ 	.word	0x0000a000
        /*09d0*/ 	.word	0x0000003e
        /*09d4*/ 	.word	0x00000050
        /*09d8*/ 	.short	0x010a
        /*09da*/ 	.byte	0xff
	.zero		1


	//   ....[141]....
        /*09dc*/ 	.word	0x0000a050
        /*09e0*/ 	.word	0x0000003e
        /*09e4*/ 	.word	0x00000050
        /*09e8*/ 	.short	0x010a
        /*09ea*/ 	.byte	0xff
	.zero		1


	//----- nvinfo : EIATTR_NUM_MBARRIERS
	.align		4
.L_47:
        /*09ec*/ 	.byte	0x03, 0x38
        /*09ee*/ 	.short	0x0024


	//----- nvinfo : EIATTR_EXIT_INSTR_OFFSETS
	.align		4
        /*09f0*/ 	.byte	0x04, 0x1c
        /*09f2*/ 	.short	(.L_49 - .L_48)


	//   ....[0]....
.L_48:
        /*09f4*/ 	.word	0x000029e0


	//   ....[1]....
        /*09f8*/ 	.word	0x00002ed0


	//   ....[2]....
        /*09fc*/ 	.word	0x00002f30


	//   ....[3]....
        /*0a00*/ 	.word	0x00003e40


	//   ....[4]....
        /*0a04*/ 	.word	0x00004fa0


	//   ....[5]....
        /*0a08*/ 	.word	0x00004fe0


	//   ....[6]....
        /*0a0c*/ 	.word	0x00009360


	//   ....[7]....
        /*0a10*/ 	.word	0x000093e0


	//   ....[8]....
        /*0a14*/ 	.word	0x00009410


	//   ....[9]....
        /*0a18*/ 	.word	0x00009480


	//----- nvinfo : EIATTR_MAX_THREADS
	.align		4
.L_49:
        /*0a1c*/ 	.byte	0x04, 0x05
        /*0a1e*/ 	.short	(.L_51 - .L_50)
.L_50:
        /*0a20*/ 	.word	0x00000100
        /*0a24*/ 	.word	0x00000001
        /*0a28*/ 	.word	0x00000001


	//----- nvinfo : EIATTR_CRS_STACK_SIZE
	.align		4
.L_51:
        /*0a2c*/ 	.byte	0x04, 0x1e
        /*0a2e*/ 	.short	(.L_53 - .L_52)
.L_52:
        /*0a30*/ 	.word	0x00000000


	//----- nvinfo : EIATTR_CBANK_PARAM_SIZE
	.align		4
.L_53:
        /*0a34*/ 	.byte	0x03, 0x19
        /*0a36*/ 	.short	0x0800


	//----- nvinfo : EIATTR_PARAM_CBANK
	.align		4
        /*0a38*/ 	.byte	0x04, 0x0a
        /*0a3a*/ 	.short	(.L_55 - .L_54)
	.align		4
.L_54:
        /*0a3c*/ 	.word	index@(.nv.constant0._ZN7cutlass13device_kernelINS_4gemm6kernel13GemmUniversalIN4cute5tupleIJiiiiEEENS1_10collective13CollectiveMmaINS1_35MainloopSm100TmaUmmaWarpSpecializedILi5ELi2ELi4ENS5_IJNS4_1CILi1EEENSA_ILi2EEESB_EEEEENS5_IJNSA_ILi128EEESF_NSA_ILi64EEEEEENS_6half_tENS5_IJlSB_lEEESI_SJ_NS4_8TiledMMAINS4_8MMA_AtomIJNS4_20SM100_MMA_F16BF16_SSISI_SI_fLi128ELi128ELNS4_4UMMA5MajorE0ELSO_0ELNSN_7ScaleInE0ELSP_0EEEEEENS4_6LayoutINS5_IJSB_SB_SB_EEENS5_IJNSA_ILi0EEESU_SU_EEEEENS5_IJNS4_10UnderscoreESX_SX_EEEEENS4_23SM90_TMA_LOAD_MULTICASTENS4_14ComposedLayoutINS4_7SwizzleILi3ELi4ELi3EEENS4_18smem_ptr_flag_bitsILi16EEENSS_INS5_IJNSA_ILi8EEESG_EEENS5_IJSG_SB_EEEEEEEvNS4_8identityENS4_13SM90_TMA_LOADES1A_vS1B_EENS_8epilogue10collective18CollectiveEpilogueINS1E_23Sm100TmaWarpSpecializedILi4ELi2ELi32ELb1ELb0EEEJSH_NS5_IJNSS_ISF_SB_EENSS_INSA_ILi32EEESB_EEEEESI_SJ_SI_SJ_NS1E_6fusion15FusionCallbacksIS1I_NS1N_17LinearCombinationISI_fSI_fLNS_15FloatRoundStyleE2EEESH_S1M_JEEENS4_5SM1004TMEM4LOAD26SM100_TMEM_LOAD_32dp32b32xES1C_NS11_INS12_ILi2ELi4ELi3EEES15_NSS_INS5_IJS16_S1K_EEENS5_IJS1K_SB_EEEEEEENS4_39AutoVectorizingCopyWithAssumedAlignmentILi128EEENS4_14SM90_TMA_STOREES21_S23_S23_EEEvvEEEEvNT_6ParamsE)
        /*0a40*/ 	.short	0x0380
        /*0a42*/ 	.short	0x0800


	//----- nvinfo : EIATTR_SW_WAR
	.align		4
.L_55:
        /*0a44*/ 	.byte	0x04, 0x36
        /*0a46*/ 	.short	(.L_57 - .L_56)
.L_56:
        /*0a48*/ 	.word	0x00000008
.L_57:


//--------------------- .nv.callgraph             --------------------------
	.section	.nv.callgraph,"",@"SHT_CUDA_CALLGRAPH"
	.align	4
	.sectionentsize	8
	.align		4
        /*0000*/ 	.word	0x00000000
	.align		4
        /*0004*/ 	.word	0xffffffff
	.align		4
        /*0008*/ 	.word	index@(_ZN7cutlass13device_kernelINS_4gemm6kernel13GemmUniversalIN4cute5tupleIJiiiiEEENS1_10collective13CollectiveMmaINS1_35MainloopSm100TmaUmmaWarpSpecializedILi5ELi2ELi4ENS5_IJNS4_1CILi1EEENSA_ILi2EEESB_EEEEENS5_IJNSA_ILi128EEESF_NSA_ILi64EEEEEENS_6half_tENS5_IJlSB_lEEESI_SJ_NS4_8TiledMMAINS4_8MMA_AtomIJNS4_20SM100_MMA_F16BF16_SSISI_SI_fLi128ELi128ELNS4_4UMMA5MajorE0ELSO_0ELNSN_7ScaleInE0ELSP_0EEEEEENS4_6LayoutINS5_IJSB_SB_SB_EEENS5_IJNSA_ILi0EEESU_SU_EEEEENS5_IJNS4_10UnderscoreESX_SX_EEEEENS4_23SM90_TMA_LOAD_MULTICASTENS4_14ComposedLayoutINS4_7SwizzleILi3ELi4ELi3EEENS4_18smem_ptr_flag_bitsILi16EEENSS_INS5_IJNSA_ILi8EEESG_EEENS5_IJSG_SB_EEEEEEEvNS4_8identityENS4_13SM90_TMA_LOADES1A_vS1B_EENS_8epilogue10collective18CollectiveEpilogueINS1E_23Sm100TmaWarpSpecializedILi4ELi2ELi32ELb1ELb0EEEJSH_NS5_IJNSS_ISF_SB_EENSS_INSA_ILi32EEESB_EEEEESI_SJ_SI_SJ_NS1E_6fusion15FusionCallbacksIS1I_NS1N_17LinearCombinationISI_fSI_fLNS_15FloatRoundStyleE2EEESH_S1M_JEEENS4_5SM1004TMEM4LOAD26SM100_TMEM_LOAD_32dp32b32xES1C_NS11_INS12_ILi2ELi4ELi3EEES15_NSS_INS5_IJS16_S1K_EEENS5_IJS1K_SB_EEEEEEENS4_39AutoVectorizingCopyWithAssumedAlignmentILi128EEENS4_14SM90_TMA_STOREES21_S23_S23_EEEvvEEEEvNT_6ParamsE)
	.align		4
        /*000c*/ 	.word	index@(__assertfail)
	.align		4
        /*0010*/ 	.word	0x00000000
	.align		4
        /*0014*/ 	.word	0xfffffffe
	.align		4
        /*0018*/ 	.word	0x00000000
	.align		4
        /*001c*/ 	.word	0xfffffffd
	.align		4
        /*0020*/ 	.word	0x00000000
	.align		4
        /*0024*/ 	.word	0xfffffffc


//--------------------- .nv.constant4             --------------------------
	.section	.nv.constant4,"a",@progbits
	.align	8
	.align		8
.nv.constant4:
        /*0000*/ 	.dword	__assertfail
	.align		8
        /*0008*/ 	.dword	__unnamed_1
	.align		8
        /*0010*/ 	.dword	__unnamed_2
	.align		8
        /*0018*/ 	.dword	_ZN40_INTERNAL_f15b67a4_4_k_cu_787d5eec_345464cuda3std3__45__cpo5beginE
	.align		8
        /*0020*/ 	.dword	_ZN40_INTERNAL_f15b67a4_4_k_cu_787d5eec_345464cuda3std3__45__cpo3endE
	.align		8
        /*0028*/ 	.dword	_ZN40_INTERNAL_f15b67a4_4_k_cu_787d5eec_345464cuda3std3__45__cpo6cbeginE
	.align		8
        /*0030*/ 	.dword	_ZN40_INTERNAL_f15b67a4_4_k_cu_787d5eec_345464cuda3std3__45__cpo4cendE
	.align		8
        /*0038*/ 	.dword	_ZN40_INTERNAL_f15b67a4_4_k_cu_787d5eec_345464cuda3std3__442_GLOBAL__N__f15b67a4_4_k_cu_787d5eec_345466ignoreE
	.align		8
        /*0040*/ 	.dword	_ZN40_INTERNAL_f15b67a4_4_k_cu_787d5eec_345464cuda3std3__419piecewise_constructE
	.align		8
        /*0048*/ 	.dword	_ZN40_INTERNAL_f15b67a4_4_k_cu_787d5eec_345464cuda3std3__48in_placeE
	.align		8
        /*0050*/ 	.dword	_ZN40_INTERNAL_f15b67a4_4_k_cu_787d5eec_345464cuda3std6ranges3__45__cpo4swapE
	.align		8
        /*0058*/ 	.dword	_ZN40_INTERNAL_f15b67a4_4_k_cu_787d5eec_345464cuda3std6ranges3__45__cpo9iter_moveE
	.align		8
        /*0060*/ 	.dword	_ZN40_INTERNAL_f15b67a4_4_k_cu_787d5eec_345464cute7productE
	.align		8
        /*0068*/ 	.dword	_ZN40_INTERNAL_f15b67a4_4_k_cu_787d5eec_345464cute1_E
	.align		8
        /*0070*/ 	.dword	$str$25
	.align		8
        /*0078*/ 	.dword	$str$26
	.align		8
        /*0080*/ 	.dword	$str$27
	.align		8
        /*0088*/ 	.dword	$str$28


//--------------------- .text._ZN7cutlass13device_kernelINS_4gemm6kernel13GemmUniversalIN4cute5tupleIJiiiiEEENS1_10collective13CollectiveMmaINS1_35MainloopSm100TmaUmmaWarpSpecializedILi5ELi2ELi4ENS5_IJNS4_1CILi1EEENSA_ILi2EEESB_EEEEENS5_IJNSA_ILi128EEESF_NSA_ILi64EEEEEENS_6half_tENS5_IJlSB_lEEESI_SJ_NS4_8TiledMMAINS4_8MMA_AtomIJNS4_20SM100_MMA_F16BF16_SSISI_SI_fLi128ELi128ELNS4_4UMMA5MajorE0ELSO_0ELNSN_7ScaleInE0ELSP_0EEEEEENS4_6LayoutINS5_IJSB_SB_SB_EEENS5_IJNSA_ILi0EEESU_SU_EEEEENS5_IJNS4_10UnderscoreESX_SX_EEEEENS4_23SM90_TMA_LOAD_MULTICASTENS4_14ComposedLayoutINS4_7SwizzleILi3ELi4ELi3EEENS4_18smem_ptr_flag_bitsILi16EEENSS_INS5_IJNSA_ILi8EEESG_EEENS5_IJSG_SB_EEEEEEEvNS4_8identityENS4_13SM90_TMA_LOADES1A_vS1B_EENS_8epilogue10collective18CollectiveEpilogueINS1E_23Sm100TmaWarpSpecializedILi4ELi2ELi32ELb1ELb0EEEJSH_NS5_IJNSS_ISF_SB_EENSS_INSA_ILi32EEESB_EEEEESI_SJ_SI_SJ_NS1E_6fusion15FusionCallbacksIS1I_NS1N_17LinearCombinationISI_fSI_fLNS_15FloatRoundStyleE2EEESH_S1M_JEEENS4_5SM1004TMEM4LOAD26SM100_TMEM_LOAD_32dp32b32xES1C_NS11_INS12_ILi2ELi4ELi3EEES15_NSS_INS5_IJS16_S1K_EEENS5_IJS1K_SB_EEEEEEENS4_39AutoVectorizingCopyWithAssumedAlignmentILi128EEENS4_14SM90_TMA_STOREES21_S23_S23_EEEvvEEEEvNT_6ParamsE --------------------------
	.section	.text._ZN7cutlass13device_kernelINS_4gemm6kernel13GemmUniversalIN4cute5tupleIJiiiiEEENS1_10collective13CollectiveMmaINS1_35MainloopSm100TmaUmmaWarpSpecializedILi5ELi2ELi4ENS5_IJNS4_1CILi1EEENSA_ILi2EEESB_EEEEENS5_IJNSA_ILi128EEESF_NSA_ILi64EEEEEENS_6half_tENS5_IJlSB_lEEESI_SJ_NS4_8TiledMMAINS4_8MMA_AtomIJNS4_20SM100_MMA_F16BF16_SSISI_SI_fLi128ELi128ELNS4_4UMMA5MajorE0ELSO_0ELNSN_7ScaleInE0ELSP_0EEEEEENS4_6LayoutINS5_IJSB_SB_SB_EEENS5_IJNSA_ILi0EEESU_SU_EEEEENS5_IJNS4_10UnderscoreESX_SX_EEEEENS4_23SM90_TMA_LOAD_MULTICASTENS4_14ComposedLayoutINS4_7SwizzleILi3ELi4ELi3EEENS4_18smem_ptr_flag_bitsILi16EEENSS_INS5_IJNSA_ILi8EEESG_EEENS5_IJSG_SB_EEEEEEEvNS4_8identityENS4_13SM90_TMA_LOADES1A_vS1B_EENS_8epilogue10collective18CollectiveEpilogueINS1E_23Sm100TmaWarpSpecializedILi4ELi2ELi32ELb1ELb0EEEJSH_NS5_IJNSS_ISF_SB_EENSS_INSA_ILi32EEESB_EEEEESI_SJ_SI_SJ_NS1E_6fusion15FusionCallbacksIS1I_NS1N_17LinearCombinationISI_fSI_fLNS_15FloatRoundStyleE2EEESH_S1M_JEEENS4_5SM1004TMEM4LOAD26SM100_TMEM_LOAD_32dp32b32xES1C_NS11_INS12_ILi2ELi4ELi3EEES15_NSS_INS5_IJS16_S1K_EEENS5_IJS1K_SB_EEEEEEENS4_39AutoVectorizingCopyWithAssumedAlignmentILi128EEENS4_14SM90_TMA_STOREES21_S23_S23_EEEvvEEEEvNT_6ParamsE,"ax",@progbits
	.align	128
.text._ZN7cutlass13device_kernelINS_4gemm6kernel13GemmUniversalIN4cute5tupleIJiiiiEEENS1_10collective13CollectiveMmaINS1_35MainloopSm100TmaUmmaWarpSpecializedILi5ELi2ELi4ENS5_IJNS4_1CILi1EEENSA_ILi2EEESB_EEEEENS5_IJNSA_ILi128EEESF_NSA_ILi64EEEEEENS_6half_tENS5_IJlSB_lEEESI_SJ_NS4_8TiledMMAINS4_8MMA_AtomIJNS4_20SM100_MMA_F16BF16_SSISI_SI_fLi128ELi128ELNS4_4UMMA5MajorE0ELSO_0ELNSN_7ScaleInE0ELSP_0EEEEEENS4_6LayoutINS5_IJSB_SB_SB_EEENS5_IJNSA_ILi0EEESU_SU_EEEEENS5_IJNS4_10UnderscoreESX_SX_EEEEENS4_23SM90_TMA_LOAD_MULTICASTENS4_14ComposedLayoutINS4_7SwizzleILi3ELi4ELi3EEENS4_18smem_ptr_flag_bitsILi16EEENSS_INS5_IJNSA_ILi8EEESG_EEENS5_IJSG_SB_EEEEEEEvNS4_8identityENS4_13SM90_TMA_LOADES1A_vS1B_EENS_8epilogue10collective18CollectiveEpilogueINS1E_23Sm100TmaWarpSpecializedILi4ELi2ELi32ELb1ELb0EEEJSH_NS5_IJNSS_ISF_SB_EENSS_INSA_ILi32EEESB_EEEEESI_SJ_SI_SJ_NS1E_6fusion15FusionCallbacksIS1I_NS1N_17LinearCombinationISI_fSI_fLNS_15FloatRoundStyleE2EEESH_S1M_JEEENS4_5SM1004TMEM4LOAD26SM100_TMEM_LOAD_32dp32b32xES1C_NS11_INS12_ILi2ELi4ELi3EEES15_NSS_INS5_IJS16_S1K_EEENS5_IJS1K_SB_EEEEEEENS4_39AutoVectorizingCopyWithAssumedAlignmentILi128EEENS4_14SM90_TMA_STOREES21_S23_S23_EEEvvEEEEvNT_6ParamsE:
        .type           _ZN7cutlass13device_kernelINS_4gemm6kernel13GemmUniversalIN4cute5tupleIJiiiiEEENS1_10collective13CollectiveMmaINS1_35MainloopSm100TmaUmmaWarpSpecializedILi5ELi2ELi4ENS5_IJNS4_1CILi1EEENSA_ILi2EEESB_EEEEENS5_IJNSA_ILi128EEESF_NSA_ILi64EEEEEENS_6half_tENS5_IJlSB_lEEESI_SJ_NS4_8TiledMMAINS4_8MMA_AtomIJNS4_20SM100_MMA_F16BF16_SSISI_SI_fLi128ELi128ELNS4_4UMMA5MajorE0ELSO_0ELNSN_7ScaleInE0ELSP_0EEEEEENS4_6LayoutINS5_IJSB_SB_SB_EEENS5_IJNSA_ILi0EEESU_SU_EEEEENS5_IJNS4_10UnderscoreESX_SX_EEEEENS4_23SM90_TMA_LOAD_MULTICASTENS4_14ComposedLayoutINS4_7SwizzleILi3ELi4ELi3EEENS4_18smem_ptr_flag_bitsILi16EEENSS_INS5_IJNSA_ILi8EEESG_EEENS5_IJSG_SB_EEEEEEEvNS4_8identityENS4_13SM90_TMA_LOADES1A_vS1B_EENS_8epilogue10collective18CollectiveEpilogueINS1E_23Sm100TmaWarpSpecializedILi4ELi2ELi32ELb1ELb0EEEJSH_NS5_IJNSS_ISF_SB_EENSS_INSA_ILi32EEESB_EEEEESI_SJ_SI_SJ_NS1E_6fusion15FusionCallbacksIS1I_NS1N_17LinearCombinationISI_fSI_fLNS_15FloatRoundStyleE2EEESH_S1M_JEEENS4_5SM1004TMEM4LOAD26SM100_TMEM_LOAD_32dp32b32xES1C_NS11_INS12_ILi2ELi4ELi3EEES15_NSS_INS5_IJS16_S1K_EEENS5_IJS1K_SB_EEEEEEENS4_39AutoVectorizingCopyWithAssumedAlignmentILi128EEENS4_14SM90_TMA_STOREES21_S23_S23_EEEvvEEEEvNT_6ParamsE,@function
        .size           _ZN7cutlass13device_kernelINS_4gemm6kernel13GemmUniversalIN4cute5tupleIJiiiiEEENS1_10collective13CollectiveMmaINS1_35MainloopSm100TmaUmmaWarpSpecializedILi5ELi2ELi4ENS5_IJNS4_1CILi1EEENSA_ILi2EEESB_EEEEENS5_IJNSA_ILi128EEESF_NSA_ILi64EEEEEENS_6half_tENS5_IJlSB_lEEESI_SJ_NS4_8TiledMMAINS4_8MMA_AtomIJNS4_20SM100_MMA_F16BF16_SSISI_SI_fLi128ELi128ELNS4_4UMMA5MajorE0ELSO_0ELNSN_7ScaleInE0ELSP_0EEEEEENS4_6LayoutINS5_IJSB_SB_SB_EEENS5_IJNSA_ILi0EEESU_SU_EEEEENS5_IJNS4_10UnderscoreESX_SX_EEEEENS4_23SM90_TMA_LOAD_MULTICASTENS4_14ComposedLayoutINS4_7SwizzleILi3ELi4ELi3EEENS4_18smem_ptr_flag_bitsILi16EEENSS_INS5_IJNSA_ILi8EEESG_EEENS5_IJSG_SB_EEEEEEEvNS4_8identityENS4_13SM90_TMA_LOADES1A_vS1B_EENS_8epilogue10collective18CollectiveEpilogueINS1E_23Sm100TmaWarpSpecializedILi4ELi2ELi32ELb1ELb0EEEJSH_NS5_IJNSS_ISF_SB_EENSS_INSA_ILi32EEESB_EEEEESI_SJ_SI_SJ_NS1E_6fusion15FusionCallbacksIS1I_NS1N_17LinearCombinationISI_fSI_fLNS_15FloatRoundStyleE2EEESH_S1M_JEEENS4_5SM1004TMEM4LOAD26SM100_TMEM_LOAD_32dp32b32xES1C_NS11_INS12_ILi2ELi4ELi3EEES15_NSS_INS5_IJS16_S1K_EEENS5_IJS1K_SB_EEEEEEENS4_39AutoVectorizingCopyWithAssumedAlignmentILi128EEENS4_14SM90_TMA_STOREES21_S23_S23_EEEvvEEEEvNT_6ParamsE,(.L_x_186 - _ZN7cutlass13device_kernelINS_4gemm6kernel13GemmUniversalIN4cute5tupleIJiiiiEEENS1_10collective13CollectiveMmaINS1_35MainloopSm100TmaUmmaWarpSpecializedILi5ELi2ELi4ENS5_IJNS4_1CILi1EEENSA_ILi2EEESB_EEEEENS5_IJNSA_ILi128EEESF_NSA_ILi64EEEEEENS_6half_tENS5_IJlSB_lEEESI_SJ_NS4_8TiledMMAINS4_8MMA_AtomIJNS4_20SM100_MMA_F16BF16_SSISI_SI_fLi128ELi128ELNS4_4UMMA5MajorE0ELSO_0ELNSN_7ScaleInE0ELSP_0EEEEEENS4_6LayoutINS5_IJSB_SB_SB_EEENS5_IJNSA_ILi0EEESU_SU_EEEEENS5_IJNS4_10UnderscoreESX_SX_EEEEENS4_23SM90_TMA_LOAD_MULTICASTENS4_14ComposedLayoutINS4_7SwizzleILi3ELi4ELi3EEENS4_18smem_ptr_flag_bitsILi16EEENSS_INS5_IJNSA_ILi8EEESG_EEENS5_IJSG_SB_EEEEEEEvNS4_8identityENS4_13SM90_TMA_LOADES1A_vS1B_EENS_8epilogue10collective18CollectiveEpilogueINS1E_23Sm100TmaWarpSpecializedILi4ELi2ELi32ELb1ELb0EEEJSH_NS5_IJNSS_ISF_SB_EENSS_INSA_ILi32EEESB_EEEEESI_SJ_SI_SJ_NS1E_6fusion15FusionCallbacksIS1I_NS1N_17LinearCombinationISI_fSI_fLNS_15FloatRoundStyleE2EEESH_S1M_JEEENS4_5SM1004TMEM4LOAD26SM100_TMEM_LOAD_32dp32b32xES1C_NS11_INS12_ILi2ELi4ELi3EEES15_NSS_INS5_IJS16_S1K_EEENS5_IJS1K_SB_EEEEEEENS4_39AutoVectorizingCopyWithAssumedAlignmentILi128EEENS4_14SM90_TMA_STOREES21_S23_S23_EEEvvEEEEvNT_6ParamsE)
        .other          _ZN7cutlass13device_kernelINS_4gemm6kernel13GemmUniversalIN4cute5tupleIJiiiiEEENS1_10collective13CollectiveMmaINS1_35MainloopSm100TmaUmmaWarpSpecializedILi5ELi2ELi4ENS5_IJNS4_1CILi1EEENSA_ILi2EEESB_EEEEENS5_IJNSA_ILi128EEESF_NSA_ILi64EEEEEENS_6half_tENS5_IJlSB_lEEESI_SJ_NS4_8TiledMMAINS4_8MMA_AtomIJNS4_20SM100_MMA_F16BF16_SSISI_SI_fLi128ELi128ELNS4_4UMMA5MajorE0ELSO_0ELNSN_7ScaleInE0ELSP_0EEEEEENS4_6LayoutINS5_IJSB_SB_SB_EEENS5_IJNSA_ILi0EEESU_SU_EEEEENS5_IJNS4_10UnderscoreESX_SX_EEEEENS4_23SM90_TMA_LOAD_MULTICASTENS4_14ComposedLayoutINS4_7SwizzleILi3ELi4ELi3EEENS4_18smem_ptr_flag_bitsILi16EEENSS_INS5_IJNSA_ILi8EEESG_EEENS5_IJSG_SB_EEEEEEEvNS4_8identityENS4_13SM90_TMA_LOADES1A_vS1B_EENS_8epilogue10collective18CollectiveEpilogueINS1E_23Sm100TmaWarpSpecializedILi4ELi2ELi32ELb1ELb0EEEJSH_NS5_IJNSS_ISF_SB_EENSS_INSA_ILi32EEESB_EEEEESI_SJ_SI_SJ_NS1E_6fusion15FusionCallbacksIS1I_NS1N_17LinearCombinationISI_fSI_fLNS_15FloatRoundStyleE2EEESH_S1M_JEEENS4_5SM1004TMEM4LOAD26SM100_TMEM_LOAD_32dp32b32xES1C_NS11_INS12_ILi2ELi4ELi3EEES15_NSS_INS5_IJS16_S1K_EEENS5_IJS1K_SB_EEEEEEENS4_39AutoVectorizingCopyWithAssumedAlignmentILi128EEENS4_14SM90_TMA_STOREES21_S23_S23_EEEvvEEEEvNT_6ParamsE,@"STO_CUDA_ENTRY STV_DEFAULT"
_ZN7cutlass13device_kernelINS_4gemm6kernel13GemmUniversalIN4cute5tupleIJiiiiEEENS1_10collective13CollectiveMmaINS1_35MainloopSm100TmaUmmaWarpSpecializedILi5ELi2ELi4ENS5_IJNS4_1CILi1EEENSA_ILi2EEESB_EEEEENS5_IJNSA_ILi128EEESF_NSA_ILi64EEEEEENS_6half_tENS5_IJlSB_lEEESI_SJ_NS4_8TiledMMAINS4_8MMA_AtomIJNS4_20SM100_MMA_F16BF16_SSISI_SI_fLi128ELi128ELNS4_4UMMA5MajorE0ELSO_0ELNSN_7ScaleInE0ELSP_0EEEEEENS4_6LayoutINS5_IJSB_SB_SB_EEENS5_IJNSA_ILi0EEESU_SU_EEEEENS5_IJNS4_10UnderscoreESX_SX_EEEEENS4_23SM90_TMA_LOAD_MULTICASTENS4_14ComposedLayoutINS4_7SwizzleILi3ELi4ELi3EEENS4_18smem_ptr_flag_bitsILi16EEENSS_INS5_IJNSA_ILi8EEESG_EEENS5_IJSG_SB_EEEEEEEvNS4_8identityENS4_13SM90_TMA_LOADES1A_vS1B_EENS_8epilogue10collective18CollectiveEpilogueINS1E_23Sm100TmaWarpSpecializedILi4ELi2ELi32ELb1ELb0EEEJSH_NS5_IJNSS_ISF_SB_EENSS_INSA_ILi32EEESB_EEEEESI_SJ_SI_SJ_NS1E_6fusion15FusionCallbacksIS1I_NS1N_17LinearCombinationISI_fSI_fLNS_15FloatRoundStyleE2EEESH_S1M_JEEENS4_5SM1004TMEM4LOAD26SM100_TMEM_LOAD_32dp32b32xES1C_NS11_INS12_ILi2ELi4ELi3EEES15_NSS_INS5_IJS16_S1K_EEENS5_IJS1K_SB_EEEEEEENS4_39AutoVectorizingCopyWithAssumedAlignmentILi128EEENS4_14SM90_TMA_STOREES21_S23_S23_EEEvvEEEEvNT_6ParamsE:
[----:B------:R-:W1:Y:S01]  /*0000*/  LDC R1, c[0x0][0x37c] ;  /* 0x0000df00ff017b82 */ /* 0x000e620000000800 */
[----:B------:R-:W2:Y:S01]  /*0010*/  S2R R94, SR_TID.X ;  /* 0x00000000005e7919 */ /* 0x000ea20000002100 */
[----:B------:R-:W3:Y:S01]  /*0020*/  LDCU.64 UR8, c[0x0][0x890] ;  /* 0x00011200ff0877ac */ /* 0x000ee20008000a00 */
[----:B------:R-:W-:Y:S02]  /*0030*/  PRMT R80, RZ, 0x7610, R80 ;  /* 0x00007610ff507816 */ /* 0x000fe40000000050 */
[----:B------:R-:W-:Y:S01]  /*0040*/  ELECT P3, URZ, PT ;  /* 0x0000000000ff782f */ /* 0x000fe20003860000 */
[----:B---3--:R-:W-:-:S04]  /*0050*/  UISETP.NE.U32.AND UP0, UPT, UR8, URZ, UPT ;  /* 0x000000ff0800728c */ /* 0x008fc8000bf05070 */
[----:B------:R-:W-:Y:S01]  /*0060*/  UISETP.NE.AND.EX UP0, UPT, UR9, URZ, UPT, UP0 ;  /* 0x000000ff0900728c */ /* 0x000fe2000bf05300 */
[----:B--2---:R-:W-:-:S05]  /*0070*/  SHF.R.U32.HI R81, RZ, 0x5, R94 ;  /* 0x00000005ff517819 */ /* 0x004fca000001165e */
[----:B------:R-:W2:Y:S02]  /*0080*/  SHFL.IDX PT, R0, R81, RZ, 0x1f ;  /* 0x00001fff51007589 */ /* 0x000ea400000e0000 */
[----:B--2---:R-:W-:Y:S01]  /*0090*/  R2UR UR17, R0 ;  /* 0x00000000001172ca */ /* 0x004fe200000e0000 */
[----:B-1----:R-:W-:-:S14]  /*00a0*/  BRA.U UP0, `(.L_x_0) ;  /* 0x0000000100307547 */ /* 0x002fdc000b800000 */
[----:B------:R-:W1:Y:S02]  /*00b0*/  LDCU.64 UR4, c[0x0][0x888] ;  /* 0x00011100ff0477ac */ /* 0x000e640008000a00 */
[----:B-1----:R-:W-:-:S04]  /*00c0*/  UISETP.NE.U32.AND UP0, UPT, UR4, URZ, UPT ;  /* 0x000000ff0400728c */ /* 0x002fc8000bf05070 */
[----:B------:R-:W-:-:S09]  /*00d0*/  UISETP.NE.AND.EX UP0, UPT, UR5, URZ, UPT, UP0 ;  /* 0x000000ff0500728c */ /* 0x000fd2000bf05300 */
[----:B------:R-:W-:Y:S05]  /*00e0*/  BRA.U !UP0, `(.L_x_1) ;  /* 0x0000000108147547 */ /* 0x000fea000b800000 */
[----:B------:R-:W1:Y:S01]  /*00f0*/  LDC.64 R2, c[0x0][0x888] ;  /* 0x00022200ff027b82 */ /* 0x000e620000000a00 */
[----:B------:R-:W1:Y:S02]  /*0100*/  LDCU.64 UR4, c[0x0][0x358] ;  /* 0x00006b00ff0477ac */ /* 0x000e640008000a00 */
[----:B-1----:R1:W5:Y:S01]  /*0110*/  LDG.E R41, desc[UR4][R2.64] ;  /* 0x0000000402297981 */ /* 0x002362000c1e1900 */
[----:B------:R-:W-:Y:S01]  /*0120*/  HFMA2 R80, -RZ, RZ, 0, 5.9604644775390625e-08 ;  /* 0x00000001ff507431 */ /* 0x000fe200000001ff */
[----:B------:R-:W-:Y:S05]  /*0130*/  BRA `(.L_x_0) ;  /* 0x00000000000c7947 */ /* 0x000fea0003800000 */
.L_x_1:
[----:B------:R-:W1:Y:S01]  /*0140*/  LDCU UR4, c[0x0][0x880] ;  /* 0x00011000ff0477ac */ /* 0x000e620008000800 */
[----:B------:R-:W-:Y:S01]  /*0150*/  HFMA2 R80, -RZ, RZ, 0, 5.9604644775390625e-08 ;  /* 0x00000001ff507431 */ /* 0x000fe200000001ff */
[----:B-1----:R-:W-:-:S07]  /*0160*/  MOV R41, UR4 ;  /* 0x0000000400297c02 */ /* 0x002fce0008000f00 */
.L_x_0:
[----:B------:R-:W2:Y:S02]  /*0170*/  LDCU.64 UR4, c[0x0][0x8b0] ;  /* 0x00011600ff0477ac */ /* 0x000ea40008000a00 */
[----:B--2---:R-:W-:-:S04]  /*0180*/  UISETP.NE.U32.AND UP0, UPT, UR4, URZ, UPT ;  /* 0x000000ff0400728c */ /* 0x004fc8000bf05070 */
[----:B------:R-:W-:-:S09]  /*0190*/  UISETP.NE.AND.EX UP0, UPT, UR5, URZ, UPT, UP0 ;  /* 0x000000ff0500728c */ /* 0x000fd2000bf05300 */
[----:B------:R-:W-:Y:S05]  /*01a0*/  BRA.U UP0, `(.L_x_2) ;  /* 0x0000000100287547 */ /* 0x000fea000b800000 */
[----:B------:R-:W2:Y:S02]  /*01b0*/  LDCU.64 UR4, c[0x0][0x8a8] ;  /* 0x00011500ff0477ac */ /* 0x000ea40008000a00 */
[----:B--2---:R-:W-:-:S04]  /*01c0*/  UISETP.NE.U32.AND UP0, UPT, UR4, URZ, UPT ;  /* 0x000000ff0400728c */ /* 0x004fc8000bf05070 */
[----:B------:R-:W-:-:S09]  /*01d0*/  UISETP.NE.AND.EX UP0, UPT, UR5, URZ, UPT, UP0 ;  /* 0x000000ff0500728c */ /* 0x000fd2000bf05300 */
[----:B------:R-:W-:Y:S05]  /*01e0*/  BRA.U !UP0, `(.L_x_3) ;  /* 0x0000000108107547 */ /* 0x000fea000b800000 */
[----:B------:R-:W2:Y:S01]  /*01f0*/  LDC.64 R38, c[0x0][0x8a8] ;  /* 0x00022a00ff267b82 */ /* 0x000ea20000000a00 */
[----:B------:R-:W2:Y:S02]  /*0200*/  LDCU.64 UR4, c[0x0][0x358] ;  /* 0x00006b00ff0477ac */ /* 0x000ea40008000a00 */
[----:B--2---:R2:W5:Y:S01]  /*0210*/  LDG.E R38, desc[UR4][R38.64] ;  /* 0x0000000426267981 */ /* 0x004562000c1e1900 */
[----:B------:R-:W-:Y:S05]  /*0220*/  BRA `(.L_x_2) ;  /* 0x0000000000087947 */ /* 0x000fea0003800000 */
.L_x_3:
[----:B------:R-:W2:Y:S02]  /*0230*/  LDCU UR4, c[0x0][0x8a0] ;  /* 0x00011400ff0477ac */ /* 0x000ea40008000800 */
[----:B--2---:R-:W-:Y:S02]  /*0240*/  MOV R38, UR4 ;  /* 0x0000000400267c02 */ /* 0x004fe40008000f00 */
.L_x_2:
[----:B------:R-:W-:Y:S01]  /*0250*/  IMAD.U32 R0, RZ, RZ, UR17 ;  /* 0x00000011ff007e24 */ /* 0x000fe2000f8e00ff */
[----:B------:R-:W-:Y:S04]  /*0260*/  BSSY.RECONVERGENT B0, `(.L_x_4) ;  /* 0x000000c000007945 */ /* 0x000fe80003800200 */
[C---:B------:R-:W-:Y:S02]  /*0270*/  ISETP.NE.OR P1, PT, R0.reuse, 0x1, !P3 ;  /* 0x000000010000780c */ /* 0x040fe40005f25670 */
[----:B------:R-:W-:-:S11]  /*0280*/  ISETP.NE.OR P0, PT, R0, 0x3, !P3 ;  /* 0x000000030000780c */ /* 0x000fd60005f05670 */
[----:B------:R-:W-:Y:S05]  /*0290*/  @P1 BRA `(.L_x_5) ;  /* 0x0000000000201947 */ /* 0x000fea0003800000 */
[----:B------:R-:W3:Y:S02]  /*02a0*/  LDCU.64 UR4, c[0x0][0x348] ;  /* 0x00006900ff0477ac */ /* 0x000ee40008000a00 */
[----:B---3--:R-:W-:Y:S02]  /*02b0*/  UIADD3 UR6, UP1, UPT, UR4, 0x80, URZ ;  /* 0x0000008004067890 */ /* 0x008fe4000ff3e0ff */
[----:B------:R-:W-:Y:S02]  /*02c0*/  UIADD3 UR4, UP0, UPT, UR4, 0x180, URZ ;  /* 0x0000018004047890 */ /* 0x000fe4000ff1e0ff */
[----:B------:R-:W-:Y:S02]  /*02d0*/  UIADD3.X UR7, UPT, UPT, URZ, UR5, URZ, UP1, !UPT ;  /* 0x00000005ff077290 */ /* 0x000fe40008ffe4ff */
[----:B------:R-:W-:-:S07]  /*02e0*/  UIADD3.X UR5, UPT, UPT, URZ, UR5, URZ, UP0, !UPT ;  /* 0x00000005ff057290 */ /* 0x000fce00087fe4ff */
[----:B------:R3:W-:Y:S02]  /*02f0*/  UTMACCTL.PF [UR6] ;  /* 0x00000000060079b9 */ /* 0x0007e40008040000 */
[----:B------:R3:W-:Y:S02]  /*0300*/  UTMACCTL.PF [UR4] ;  /* 0x00000000040079b9 */ /* 0x0007e40008040000 */
[----:B---3--:R-:W-:Y:S01]  /*0310*/  NOP ;  /* 0x0000000000007918 */ /* 0x008fe20000000000 */
.L_x_5:
[----:B------:R-:W-:Y:S05]  /*0320*/  BSYNC.RECONVERGENT B0 ;  /* 0x0000000000007941 */ /* 0x000fea0003800200 */
.L_x_4:
[----:B------:R-:W-:Y:S04]  /*0330*/  BSSY.RECONVERGENT B0, `(.L_x_6) ;  /* 0x000000a000007945 */ /* 0x000fe80003800200 */
        /* <DEDUP_REMOVED lines=9> */
.L_x_7:
[----:B------:R-:W-:Y:S05]  /*03d0*/  BSYNC.RECONVERGENT B0 ;  /* 0x0000000000007941 */ /* 0x000fea0003800200 */
.L_x_6:
[----:B------:R-:W3:Y:S01]  /*03e0*/  LDCU.64 UR4, c[0x0][0x888] ;  /* 0x00011100ff0477ac */ /* 0x000ee20008000a00 */
[----:B------:R-:W-:Y:S02]  /*03f0*/  UISETP.EQ.U32.AND UP1, UPT, UR8, URZ, UPT ;  /* 0x000000ff0800728c */ /* 0x000fe4000bf22070 */
[----:B------:R-:W-:Y:S02]  /*0400*/  UPLOP3.LUT UP3, UPT, UPT, UPT, UPT, 0x80, 0x8 ;  /* 0x000000000008789c */ /* 0x000fe40003f6f070 */
[----:B---3--:R-:W-:-:S04]  /*0410*/  UISETP.NE.U32.AND UP0, UPT, UR4, URZ, UPT ;  /* 0x000000ff0400728c */ /* 0x008fc8000bf05070 */
[----:B------:R-:W-:-:S04]  /*0420*/  UISETP.NE.AND.EX UP0, UPT, UR5, URZ, UPT, UP0 ;  /* 0x000000ff0500728c */ /* 0x000fc8000bf05300 */
[----:B------:R-:W-:-:S04]  /*0430*/  UISETP.EQ.OR.EX UP2, UPT, UR9, URZ, !UP0, UP1 ;  /* 0x000000ff0900728c */ /* 0x000fc8000c742710 */
[----:B------:R-:W-:-:S06]  /*0440*/  UP2UR UR4, UPR, URZ, 0x4 ;  /* 0x00000004ff047883 */ /* 0x000fcc0008000000 */
[----:B------:R-:W-:Y:S01]  /*0450*/  MOV R83, UR4 ;  /* 0x0000000400537c02 */ /* 0x000fe20008000f00 */
[----:B------:R-:W-:Y:S06]  /*0460*/  BRA.U !UP2, `(.L_x_8) ;  /* 0x000000010a207547 */ /* 0x000fec000b800000 */
[----:B------:R-:W-:Y:S01]  /*0470*/  UISETP.NE.U32.AND UP1, UPT, UR8, URZ, UPT ;  /* 0x000000ff0800728c */ /* 0x000fe2000bf25070 */
[----:B-----5:R-:W-:Y:S01]  /*0480*/  FSETP.NEU.AND P0, PT, R41, RZ, PT ;  /* 0x000000ff2900720b */ /* 0x020fe20003f0d000 */
[----:B------:R-:W-:Y:S02]  /*0490*/  USEL UR4, URZ, 0xffffffff, UP0 ;  /* 0xffffffffff047887 */ /* 0x000fe40008000000 */
[----:B------:R-:W-:-:S10]  /*04a0*/  UISETP.NE.AND.EX UP1, UPT, UR9, URZ, UPT, UP1 ;  /* 0x000000ff0900728c */ /* 0x000fd4000bf25310 */
[----:B------:R-:W-:Y:S01]  /*04b0*/  VOTEU.ANY UP0, P0 ;  /* 0x0000000000ff7886 */ /* 0x000fe20000000100 */
[----:B------:R-:W-:-:S04]  /*04c0*/  @!UP1 USEL UR4, URZ, 0xffffffff, UP0 ;  /* 0xffffffffff049887 */ /* 0x000fc80008000000 */
[----:B------:R-:W-:-:S04]  /*04d0*/  ULOP3.LUT UR4, UR4, 0x1, URZ, 0xc0, !UPT ;  /* 0x0000000104047892 */ /* 0x000fc8000f8ec0ff */
[----:B------:R-:W-:-:S11]  /*04e0*/  UISETP.NE.U32.AND UP3, UPT, UR4, 0x1, UPT ;  /* 0x000000010400788c */ /* 0x000fd6000bf65070 */
.L_x_8:
[----:B-1----:R-:W1:Y:S01]  /*04f0*/  SHFL.IDX PT, R2, R81, RZ, 0x1f ;  /* 0x00001fff51027589 */ /* 0x002e6200000e0000 */
[----:B------:R-:W-:-:S04]  /*0500*/  UISETP.NE.AND UP0, UPT, UR17, 0x2, UPT ;  /* 0x000000021100788c */ /* 0x000fc8000bf05270 */
[----:B------:R-:W-:Y:S01]  /*0510*/  USEL UR43, URZ, 0x1, UP0 ;  /* 0x00000001ff2b7887 */ /* 0x000fe20008000000 */
[----:B-1----:R-:W-:-:S13]  /*0520*/  ISETP.NE.AND P0, PT, R2, RZ, PT ;  /* 0x000000ff0200720c */ /* 0x002fda0003f05270 */
[----:B------:R-:W-:Y:S05]  /*0530*/  @P0 BRA `(.L_x_9) ;  /* 0x0000000000600947 */ /* 0x000fea0003800000 */
[----:B------:R-:W1:Y:S01]  /*0540*/  S2UR UR4, SR_CgaCtaId ;  /* 0x00000000000479c3 */ /* 0x000e620000008800 */
[----:B------:R-:W-:Y:S01]  /*0550*/  UMOV UR5, 0x400 ;  /* 0x0000040000057882 */ /* 0x000fe20000000000 */
[----:B------:R-:W-:Y:S01]  /*0560*/  UMOV UR8, 0x1 ;  /* 0x0000000100087882 */ /* 0x000fe20000000000 */
[----:B------:R-:W-:Y:S01]  /*0570*/  UMOV UR6, 0x2 ;  /* 0x0000000200067882 */ /* 0x000fe20000000000 */
[----:B------:R-:W-:-:S04]  /*0580*/  UIADD3 UR8, UPT, UPT, -UR8, 0x100000, URZ ;  /* 0x0010000008087890 */ /* 0x000fc8000fffe1ff */
[----:B------:R-:W-:Y:S02]  /*0590*/  USHF.L.U32 UR9, UR8, 0xb, URZ ;  /* 0x0000000b08097899 */ /* 0x000fe400080006ff */
[----:B------:R-:W-:Y:S02]  /*05a0*/  USHF.L.U32 UR8, UR8, 0x1, URZ ;  /* 0x0000000108087899 */ /* 0x000fe400080006ff */
[----:B------:R-:W-:-:S04]  /*05b0*/  UIADD3 UR6, UPT, UPT, -UR6, 0x100000, URZ ;  /* 0x0010000006067890 */ /* 0x000fc8000fffe1ff */
[----:B------:R-:W-:Y:S02]  /*05c0*/  USHF.L.U32 UR7, UR6, 0xb, URZ ;  /* 0x0000000b06077899 */ /* 0x000fe400080006ff */
[----:B------:R-:W-:Y:S01]  /*05d0*/  USHF.L.U32 UR6, UR6, 0x1, URZ ;  /* 0x0000000106067899 */ /* 0x000fe200080006ff */
[----:B------:R-:W-:Y:S01]  /*05e0*/  ELECT P0, URZ, PT ;  /* 0x0000000000ff782f */ /* 0x000fe20003800000 */
[----:B-1----:R-:W-:Y:S01]  /*05f0*/  ULEA UR4, UR4, UR5, 0x18 ;  /* 0x0000000504047291 */ /* 0x002fe2000f8ec0ff */
[----:B------:R-:W1:Y:S11]  /*0600*/  FENCE.VIEW.ASYNC.S ;  /* 0x00000000000073c6 */ /* 0x000e760000000000 */
[----:B-1----:R1:W3:Y:S01]  /*0610*/  SYNCS.EXCH.64 URZ, [UR4], UR8 ;  /* 0x0000000804ff75b2 */ /* 0x0022e20008000100 */
[----:B------:R1:W4:Y:S01]  /*0620*/  SYNCS.EXCH.64 URZ, [UR4+0x28], UR6 ;  /* 0x0000280604ff75b2 */ /* 0x0003220008000100 */
[----:B------:R1:W1:Y:S01]  /*0630*/  SYNCS.EXCH.64 URZ, [UR4+0x8], UR8 ;  /* 0x0000080804ff75b2 */ /* 0x0002620008000100 */
[----:B------:R1:W1:Y:S01]  /*0640*/  SYNCS.EXCH.64 URZ, [UR4+0x30], UR6 ;  /* 0x0000300604ff75b2 */ /* 0x0002620008000100 */
[----:B------:R1:W1:Y:S01]  /*0650*/  SYNCS.EXCH.64 URZ, [UR4+0x10], UR8 ;  /* 0x0000100804ff75b2 */ /* 0x0002620008000100 */
[----:B------:R1:W1:Y:S01]  /*0660*/  SYNCS.EXCH.64 URZ, [UR4+0x38], UR6 ;  /* 0x0000380604ff75b2 */ /* 0x0002620008000100 */
[----:B------:R1:W1:Y:S01]  /*0670*/  SYNCS.EXCH.64 URZ, [UR4+0x18], UR8 ;  /* 0x0000180804ff75b2 */ /* 0x0002620008000100 */
[----:B------:R1:W1:Y:S01]  /*0680*/  SYNCS.EXCH.64 URZ, [UR4+0x40], UR6 ;  /* 0x0000400604ff75b2 */ /* 0x0002620008000100 */
[----:B------:R1:W1:Y:S01]  /*0690*/  SYNCS.EXCH.64 URZ, [UR4+0x20], UR8 ;  /* 0x0000200804ff75b2 */ /* 0x0002620008000100 */
[----:B------:R1:W1:Y:S01]  /*06a0*/  SYNCS.EXCH.64 URZ, [UR4+0x48], UR6 ;  /* 0x0000480604ff75b2 */ /* 0x0002620008000100 */
[----:B------:R-:W-:Y:S01]  /*06b0*/  NOP ;  /* 0x0000000000007918 */ /* 0x000fe20000000000 */
.L_x_9:
[----:B------:R-:W2:Y:S01]  /*06c0*/  SHFL.IDX PT, R2, R81, RZ, 0x1f ;  /* 0x00001fff51027589 */ /* 0x000ea200000e0000 */
[----:B------:R-:W-:Y:S01]  /*06d0*/  NOP ;  /* 0x0000000000007918 */ /* 0x000fe20000000000 */
[----:B--2---:R-:W-:-:S13]  /*06e0*/  ISETP.NE.AND P0, PT, R2, 0x1, PT ;  /* 0x000000010200780c */ /* 0x004fda0003f05270 */
[----:B------:R-:W-:Y:S05]  /*06f0*/  @P0 BRA `(.L_x_10) ;  /* 0x0000000000580947 */ /* 0x000fea0003800000 */
[----:B-1----:R-:W1:Y:S01]  /*0700*/  S2UR UR4, SR_CgaCtaId ;  /* 0x00000000000479c3 */ /* 0x002e620000008800 */
        /* <DEDUP_REMOVED lines=12> */
[----:B-1----:R2:W1:Y:S01]  /*07d0*/  SYNCS.EXCH.64 URZ, [UR4+0x50], UR8 ;  /* 0x0000500804ff75b2 */ /* 0x0024620008000100 */
[----:B------:R2:W1:Y:S01]  /*07e0*/  SYNCS.EXCH.64 URZ, [UR4+0x70], UR6 ;  /* 0x0000700604ff75b2 */ /* 0x0004620008000100 */
[----:B------:R2:W1:Y:S01]  /*07f0*/  SYNCS.EXCH.64 URZ, [UR4+0x58], UR8 ;  /* 0x0000580804ff75b2 */ /* 0x0004620008000100 */
[----:B------:R2:W1:Y:S01]  /*0800*/  SYNCS.EXCH.64 URZ, [UR4+0x78], UR6 ;  /* 0x0000780604ff75b2 */ /* 0x0004620008000100 */
[----:B------:R2:W1:Y:S01]  /*0810*/  SYNCS.EXCH.64 URZ, [UR4+0x60], UR8 ;  /* 0x0000600804ff75b2 */ /* 0x0004620008000100 */
[----:B------:R2:W1:Y:S01]  /*0820*/  SYNCS.EXCH.64 URZ, [UR4+0x80], UR6 ;  /* 0x0000800604ff75b2 */ /* 0x0004620008000100 */
[----:B------:R2:W1:Y:S01]  /*0830*/  SYNCS.EXCH.64 URZ, [UR4+0x68], UR8 ;  /* 0x0000680804ff75b2 */ /* 0x0004620008000100 */
[----:B------:R2:W1:Y:S02]  /*0840*/  SYNCS.EXCH.64 URZ, [UR4+0x88], UR6 ;  /* 0x0000880604ff75b2 */ /* 0x0004640008000100 */
[----:B--2---:R-:W-:Y:S01]  /*0850*/  NOP ;  /* 0x0000000000007918 */ /* 0x004fe20000000000 */
.L_x_10:
[----:B------:R-:W2:Y:S01]  /*0860*/  SHFL.IDX PT, R2, R81, RZ, 0x1f ;  /* 0x00001fff51027589 */ /* 0x000ea200000e0000 */
[----:B------:R-:W-:Y:S01]  /*0870*/  NOP ;  /* 0x0000000000007918 */ /* 0x000fe20000000000 */
[----:B--2---:R-:W-:-:S13]  /*0880*/  ISETP.NE.AND P0, PT, R2, 0x3, PT ;  /* 0x000000030200780c */ /* 0x004fda0003f05270 */
[----:B------:R-:W-:Y:S05]  /*0890*/  @P0 BRA `(.L_x_11) ;  /* 0x0000000000300947 */ /* 0x000fea0003800000 */
[----:B-1----:R-:W1:Y:S01]  /*08a0*/  S2UR UR6, SR_CgaCtaId ;  /* 0x00000000000679c3 */ /* 0x002e620000008800 */
[----:B------:R-:W-:Y:S01]  /*08b0*/  UMOV UR4, 0x400 ;  /* 0x0000040000047882 */ /* 0x000fe20000000000 */
[----:B------:R-:W-:Y:S01]  /*08c0*/  UMOV UR5, 0x20 ;  /* 0x0000002000057882 */ /* 0x000fe20000000000 */
[----:B------:R-:W-:Y:S01]  /*08d0*/  ELECT P0, URZ, PT ;  /* 0x0000000000ff782f */ /* 0x000fe20003800000 */
[----:B-1----:R-:W-:Y:S02]  /*08e0*/  ULEA UR6, UR6, UR4, 0x18 ;  /* 0x0000000406067291 */ /* 0x002fe4000f8ec0ff */
[----:B------:R-:W-:-:S04]  /*08f0*/  UIADD3 UR4, UPT, UPT, -UR5, 0x100000, URZ ;  /* 0x0010000005047890 */ /* 0x000fc8000fffe1ff */
[----:B------:R-:W-:Y:S02]  /*0900*/  USHF.L.U32 UR5, UR4, 0xb, URZ ;  /* 0x0000000b04057899 */ /* 0x000fe400080006ff */
[----:B------:R-:W-:Y:S01]  /*0910*/  USHF.L.U32 UR4, UR4, 0x1, URZ ;  /* 0x0000000104047899 */ /* 0x000fe200080006ff */
[----:B------:R-:W1:Y:S11]  /*0920*/  FENCE.VIEW.ASYNC.S ;  /* 0x00000000000073c6 */ /* 0x000e760000000000 */
[----:B-1----:R2:W1:Y:S01]  /*0930*/  SYNCS.EXCH.64 URZ, [UR6+0x90], UR4 ;  /* 0x0000900406ff75b2 */ /* 0x0024620008000100 */
[----:B------:R2:W1:Y:S02]  /*0940*/  SYNCS.EXCH.64 URZ, [UR6+0x98], UR4 ;  /* 0x0000980406ff75b2 */ /* 0x0004640008000100 */
[----:B--2---:R-:W-:Y:S01]  /*0950*/  NOP ;  /* 0x0000000000007918 */ /* 0x004fe20000000000 */
.L_x_11:
[----:B------:R-:W2:Y:S01]  /*0960*/  SHFL.IDX PT, R2, R81, RZ, 0x1f ;  /* 0x00001fff51027589 */ /* 0x000ea200000e0000 */
[----:B------:R-:W-:Y:S01]  /*0970*/  NOP ;  /* 0x0000000000007918 */ /* 0x000fe20000000000 */
[----:B--2---:R-:W-:-:S13]  /*0980*/  ISETP.NE.AND P0, PT, R2, 0x4, PT ;  /* 0x000000040200780c */ /* 0x004fda0003f05270 */
[----:B------:R-:W-:Y:S05]  /*0990*/  @P0 BRA `(.L_x_12) ;  /* 0x00000000004c0947 */ /* 0x000fea0003800000 */
[----:B-1----:R-:W1:Y:S01]  /*09a0*/  S2UR UR6, SR_CgaCtaId ;  /* 0x00000000000679c3 */ /* 0x002e620000008800 */
[----:B------:R-:W-:Y:S01]  /*09b0*/  UMOV UR4, 0x1e0 ;  /* 0x000001e000047882 */ /* 0x000fe20000000000 */
[----:B------:R-:W-:Y:S01]  /*09c0*/  UMOV UR5, 0x400 ;  /* 0x0000040000057882 */ /* 0x000fe20000000000 */
[----:B------:R-:W-:Y:S01]  /*09d0*/  USEL UR4, UR4, 0x1a0, UP3 ;  /* 0x000001a004047887 */ /* 0x000fe20009800000 */
[----:B------:R-:W-:Y:S01]  /*09e0*/  UMOV UR8, 0x1 ;  /* 0x0000000100087882 */ /* 0x000fe20000000000 */
[----:B------:R-:W-:Y:S01]  /*09f0*/  ELECT P0, URZ, PT ;  /* 0x0000000000ff782f */ /* 0x000fe20003800000 */
[----:B------:R-:W-:-:S04]  /*0a00*/  UIADD3 UR8, UPT, UPT, -UR8, 0x100000, URZ ;  /* 0x0010000008087890 */ /* 0x000fc8000fffe1ff */
[----:B------:R-:W-:Y:S02]  /*0a10*/  USHF.L.U32 UR9, UR8, 0xb, URZ ;  /* 0x0000000b08097899 */ /* 0x000fe400080006ff */
[----:B------:R-:W-:Y:S02]  /*0a20*/  USHF.L.U32 UR8, UR8, 0x1, URZ ;  /* 0x0000000108087899 */ /* 0x000fe400080006ff */
[----:B-1----:R-:W-:Y:S02]  /*0a30*/  ULEA UR6, UR6, UR5, 0x18 ;  /* 0x0000000506067291 */ /* 0x002fe4000f8ec0ff */
[----:B------:R-:W-:-:S04]  /*0a40*/  UIADD3 UR4, UPT, UPT, -UR4, 0x100000, URZ ;  /* 0x0010000004047890 */ /* 0x000fc8000fffe1ff */
[----:B------:R-:W-:Y:S02]  /*0a50*/  USHF.L.U32 UR5, UR4, 0xb, URZ ;  /* 0x0000000b04057899 */ /* 0x000fe400080006ff */
[----:B------:R-:W-:Y:S01]  /*0a60*/  USHF.L.U32 UR4, UR4, 0x1, URZ ;  /* 0x0000000104047899 */ /* 0x000fe200080006ff */
[----:B------:R-:W1:Y:S03]  /*0a70*/  FENCE.VIEW.ASYNC.S ;  /* 0x00000000000073c6 */ /* 0x000e660000000000 */
[----:B-1----:R2:W1:Y:S08]  /*0a80*/  SYNCS.EXCH.64 URZ, [UR6+0xa0], UR8 ;  /* 0x0000a00806ff75b2 */ /* 0x0024700008000100 */
[----:B------:R2:W1:Y:S01]  /*0a90*/  SYNCS.EXCH.64 URZ, [UR6+0xb0], UR4 ;  /* 0x0000b00406ff75b2 */ /* 0x0004620008000100 */
[----:B------:R2:W1:Y:S01]  /*0aa0*/  SYNCS.EXCH.64 URZ, [UR6+0xa8], UR8 ;  /* 0x0000a80806ff75b2 */ /* 0x0004620008000100 */
[----:B------:R2:W1:Y:S02]  /*0ab0*/  SYNCS.EXCH.64 URZ, [UR6+0xb8], UR4 ;  /* 0x0000b80406ff75b2 */ /* 0x0004640008000100 */
[----:B--2---:R-:W-:Y:S01]  /*0ac0*/  NOP ;  /* 0x0000000000007918 */ /* 0x004fe20000000000 */
.L_x_12:
        /* <DEDUP_REMOVED lines=26> */
.L_x_13:
[----:B------:R-:W2:Y:S01]  /*0c70*/  SHFL.IDX PT, R2, R81, RZ, 0x1f ;  /* 0x00001fff51027589 */ /* 0x000ea200000e0000 */
[----:B------:R-:W1:Y:S01]  /*0c80*/  S2UR UR47, SR_CgaCtaId ;  /* 0x00000000002f79c3 */ /* 0x000e620000008800 */
[----:B------:R-:W-:Y:S01]  /*0c90*/  NOP ;  /* 0x0000000000007918 */ /* 0x000fe20000000000 */
[----:B--2---:R-:W-:-:S13]  /*0ca0*/  ISETP.NE.AND P0, PT, R2, 0x3, PT ;  /* 0x000000030200780c */ /* 0x004fda0003f05270 */
[----:B-1----:R-:W-:Y:S05]  /*0cb0*/  @P0 BRA `(.L_x_14) ;  /* 0x0000000000340947 */ /* 0x002fea0003800000 */
[----:B------:R-:W-:Y:S01]  /*0cc0*/  UMOV UR4, 0x400 ;  /* 0x0000040000047882 */ /* 0x000fe20000000000 */
[----:B------:R-:W-:Y:S01]  /*0cd0*/  UMOV UR6, 0x20 ;  /* 0x0000002000067882 */ /* 0x000fe20000000000 */
[----:B------:R-:W-:Y:S02]  /*0ce0*/  ULEA UR4, UR47, UR4, 0x18 ;  /* 0x000000042f047291 */ /* 0x000fe4000f8ec0ff */
[----:B------:R-:W-:-:S04]  /*0cf0*/  UIADD3 UR6, UPT, UPT, -UR6, 0x100000, URZ ;  /* 0x0010000006067890 */ /* 0x000fc8000fffe1ff */
[----:B------:R-:W-:Y:S02]  /*0d00*/  USHF.L.U32 UR7, UR6, 0xb, URZ ;  /* 0x0000000b06077899 */ /* 0x000fe400080006ff */
[----:B------:R-:W-:Y:S01]  /*0d10*/  USHF.L.U32 UR6, UR6, 0x1, URZ ;  /* 0x0000000106067899 */ /* 0x000fe200080006ff */
[----:B------:R-:W-:Y:S01]  /*0d20*/  ELECT P0, URZ, PT ;  /* 0x0000000000ff782f */ /* 0x000fe20003800000 */
[----:B------:R-:W1:Y:S10]  /*0d30*/  FENCE.VIEW.ASYNC.S ;  /* 0x00000000000073c6 */ /* 0x000e740000000000 */
[----:B-1----:R1:W2:Y:S01]  /*0d40*/  SYNCS.EXCH.64 URZ, [UR4+0x100], UR6 ;  /* 0x0001000604ff75b2 */ /* 0x0022a20008000100 */
[----:B------:R1:W1:Y:S01]  /*0d50*/  SYNCS.EXCH.64 URZ, [UR4+0x110], UR6 ;  /* 0x0001100604ff75b2 */ /* 0x0002620008000100 */
[----:B------:R1:W1:Y:S01]  /*0d60*/  SYNCS.EXCH.64 URZ, [UR4+0x108], UR6 ;  /* 0x0001080604ff75b2 */ /* 0x0002620008000100 */
[----:B------:R1:W1:Y:S01]  /*0d70*/  SYNCS.EXCH.64 URZ, [UR4+0x118], UR6 ;  /* 0x0001180604ff75b2 */ /* 0x0002620008000100 */
[----:B------:R-:W-:Y:S01]  /*0d80*/  NOP ;  /* 0x0000000000007918 */ /* 0x000fe20000000000 */
.L_x_14:
[----:B-1----:R-:W1:Y:S01]  /*0d90*/  LDCU UR4, c[0x0][0x36c] ;  /* 0x00006d80ff0477ac */ /* 0x002e620008000800 */
[----:B------:R-:W-:Y:S01]  /*0da0*/  ISETP.NE.OR P3, PT, R0, 0x2, !P3 ;  /* 0x000000020000780c */ /* 0x000fe20005f65670 */
[----:B------:R-:W-:Y:S01]  /*0db0*/  NOP ;  /* 0x0000000000007918 */ /* 0x000fe20000000000 */
[----:B------:R-:W-:Y:S01]  /*0dc0*/  LOP3.LUT R0, R94, 0x1f, RZ, 0xc0, !PT ;  /* 0x0000001f5e007812 */ /* 0x000fe200078ec0ff */
[----:B------:R-:W-:Y:S02]  /*0dd0*/  UISETP.NE.AND UP4, UPT, UR17, URZ, UPT ;  /* 0x000000ff1100728c */ /* 0x000fe4000bf85270 */
[----:B-1----:R-:W-:-:S09]  /*0de0*/  UISETP.EQ.U32.AND UP5, UPT, UR4, 0x1, UPT ;  /* 0x000000010400788c */ /* 0x002fd2000bfa2070 */
[----:B------:R-:W-:Y:S05]  /*0df0*/  BRA.U !UP5, `(.L_x_15) ;  /* 0x000000010d087547 */ /* 0x000fea000b800000 */
[----:B--234-:R-:W-:Y:S01]  /*0e00*/  UCGABAR_ARV ;  /* 0x00000000000079c7 */ /* 0x01cfe20008000000 */
[----:B------:R-:W-:Y:S05]  /*0e10*/  BRA `(.L_x_16) ;  /* 0x0000000000047947 */ /* 0x000fea0003800000 */
.L_x_15:
[----:B--234-:R-:W-:Y:S01]  /*0e20*/  NOP ;  /* 0x0000000000007918 */ /* 0x01cfe20000000000 */
.L_x_16:
[----:B------:R-:W1:Y:S01]  /*0e30*/  S2UR UR7, SR_CTAID.X ;  /* 0x00000000000779c3 */ /* 0x000e620000002500 */
[----:B------:R-:W-:-:S05]  /*0e40*/  CS2R.32 R82, SR_CgaSize ;  /* 0x0000000000527805 */ /* 0x000fca0000008a00 */
[----:B------:R-:W-:-:S05]  /*0e50*/  IMAD R82, R82, -0xa0, RZ ;  /* 0xffffff6052527824 */ /* 0x000fca00078e02ff */
[----:B------:R-:W-:-:S14]  /*0e60*/  R2UR UR5, R82 ;  /* 0x00000000520572ca */ /* 0x000fdc00000e0000 */
[----:B------:R-:W2:Y:S01]  /*0e70*/  LDCU UR5, c[0x0][UR5+0x2b0] ;  /* 0x00005600050577ac */ /* 0x000ea20008000800 */
[----:B------:R-:W-:-:S05]  /*0e80*/  CS2R.32 R82, SR_CgaSize ;  /* 0x0000000000527805 */ /* 0x000fca0000008a00 */
[----:B------:R-:W-:-:S05]  /*0e90*/  IMAD R82, R82, -0xa0, RZ ;  /* 0xffffff6052527824 */ /* 0x000fca00078e02ff */
[----:B------:R-:W-:-:S14]  /*0ea0*/  R2UR UR4, R82 ;  /* 0x00000000520472ca */ /* 0x000fdc00000e0000 */
[----:B------:R-:W3:Y:S01]  /*0eb0*/  LDCU UR4, c[0x0][UR4+0x2b4] ;  /* 0x00005680040477ac */ /* 0x000ee20008000800 */
[----:B------:R-:W4:Y:S01]  /*0ec0*/  S2UR UR8, SR_CTAID.Y ;  /* 0x00000000000879c3 */ /* 0x000f220000002600 */
[----:B------:R-:W-:-:S05]  /*0ed0*/  CS2R.32 R82, SR_CgaSize ;  /* 0x0000000000527805 */ /* 0x000fca0000008a00 */
[----:B------:R-:W-:-:S05]  /*0ee0*/  IMAD R82, R82, -0xa0, RZ ;  /* 0xffffff6052527824 */ /* 0x000fca00078e02ff */
[----:B------:R-:W-:-:S14]  /*0ef0*/  R2UR UR9, R82 ;  /* 0x00000000520972ca */ /* 0x000fdc00000e0000 */
[----:B------:R-:W3:Y:S01]  /*0f00*/  LDCU UR9, c[0x0][UR9+0x2a0] ;  /* 0x00005400090977ac */ /* 0x000ee20008000800 */
[----:B------:R-:W3:Y:S01]  /*0f10*/  LDCU UR21, c[0x0][0xb24] ;  /* 0x00016480ff1577ac */ /* 0x000ee20008000800 */
[----:B------:R-:W1:Y:S01]  /*0f20*/  S2UR UR36, SR_CTAID.Z ;  /* 0x00000000002479c3 */ /* 0x000e620000002700 */
[----:B------:R-:W-:-:S05]  /*0f30*/  CS2R.32 R82, SR_CgaSize ;  /* 0x0000000000527805 */ /* 0x000fca0000008a00 */
[----:B------:R-:W-:-:S05]  /*0f40*/  IMAD R82, R82, -0xa0, RZ ;  /* 0xffffff6052527824 */ /* 0x000fca00078e02ff */
[----:B------:R-:W-:-:S14]  /*0f50*/  R2UR UR63, R82 ;  /* 0x00000000523f72ca */ /* 0x000fdc00000e0000 */
[----:B------:R-:W3:Y:S01]  /*0f60*/  LDCU UR63, c[0x0][UR63+0x2a4] ;  /* 0x000054803f3f77ac */ /* 0x000ee20008000800 */
[----:B------:R-:W3:Y:S01]  /*0f70*/  LDCU UR42, c[0x0][0xb24] ;  /* 0x00016480ff2a77ac */ /* 0x000ee20008000800 */
[----:B-1----:R-:W-:Y:S01]  /*0f80*/  I2FP.F32.U32 R3, UR7 ;  /* 0x0000000700037c45 */ /* 0x002fe20008201000 */
[----:B------:R-:W1:Y:S04]  /*0f90*/  LDCU UR28, c[0x0][0xb30] ;  /* 0x00016600ff1c77ac */ /* 0x000e680008000800 */
[----:B--2---:R-:W-:Y:S01]  /*0fa0*/  FMUL R3, R3, UR5 ;  /* 0x0000000503037c20 */ /* 0x004fe20008400000 */
[----:B------:R-:W-:Y:S01]  /*0fb0*/  USHF.L.U32 UR26, UR47, 0xc, URZ ;  /* 0x0000000c2f1a7899 */ /* 0x000fe200080006ff */
[----:B----4-:R-:W-:Y:S01]  /*0fc0*/  I2FP.F32.U32 R2, UR8 ;  /* 0x0000000800027c45 */ /* 0x010fe20008201000 */
[----:B---3--:R-:W-:-:S03]  /*0fd0*/  UISETP.GE.AND UP2, UPT, UR21, 0x1, UPT ;  /* 0x000000011500788c */ /* 0x008fc6000bf46270 */
[----:B------:R-:W2:Y:S01]  /*0fe0*/  F2I.U32.TRUNC.NTZ R3, R3 ;  /* 0x0000000300037305 */ /* 0x000ea2000020f000 */
[----:B------:R-:W-:Y:S01]  /*0ff0*/  UMOV UR16, UR7 ;  /* 0x0000000700107c82 */ /* 0x000fe20008000000 */
[----:B------:R-:W-:Y:S01]  /*1000*/  FMUL R2, R2, UR4 ;  /* 0x0000000402027c20 */ /* 0x000fe20008400000 */
[----:B------:R-:W-:-:S05]  /*1010*/  UMOV UR20, UR8 ;  /* 0x0000000800147c82 */ /* 0x000fca0008000000 */
[----:B------:R-:W3:Y:S01]  /*1020*/  F2I.U32.TRUNC.NTZ R2, R2 ;  /* 0x0000000200027305 */ /* 0x000ee2000020f000 */
[----:B--2---:R-:W-:Y:S02]  /*1030*/  R2UR UR4, R3 ;  /* 0x00000000030472ca */ /* 0x004fe400000e0000 */
[----:B---3--:R-:W-:Y:S02]  /*1040*/  R2UR UR6, R2 ;  /* 0x00000000020672ca */ /* 0x008fe400000e0000 */
[----:B------:R-:W-:-:S09]  /*1050*/  PRMT R2, RZ, 0x7610, R2 ;  /* 0x00007610ff027816 */ /* 0x000fd20000000002 */
[----:B------:R-:W-:-:S04]  /*1060*/  UIADD3 UR5, UPT, UPT, -UR4, URZ, URZ ;  /* 0x000000ff04057290 */ /* 0x000fc8000fffe1ff */
[----:B------:R-:W-:Y:S02]  /*1070*/  UIMAD UR5, UR9, UR5, UR7 ;  /* 0x00000005090572a4 */ /* 0x000fe4000f8e0207 */
[----:B------:R-:W-:-:S04]  /*1080*/  UIADD3 UR4, UPT, UPT, -UR6, URZ, URZ ;  /* 0x000000ff06047290 */ /* 0x000fc8000fffe1ff */
[----:B------:R-:W-:Y:S01]  /*1090*/  IMAD.U32 R82, RZ, RZ, UR5 ;  /* 0x00000005ff527e24 */ /* 0x000fe2000f8e00ff */
[----:B------:R-:W-:Y:S01]  /*10a0*/  UIMAD UR63, UR63, UR4, UR8 ;  /* 0x000000043f3f72a4 */ /* 0x000fe2000f8e0208 */
[----:B-1----:R-:W-:Y:S11]  /*10b0*/  BRA.U UP4, `(.L_x_17) ;  /* 0x0000000104287547 */ /* 0x002ff6000b800000 */
[----:B------:R-:W-:Y:S01]  /*10c0*/  R2UR UR4, R82 ;  /* 0x00000000520472ca */ /* 0x000fe200000e0000 */
[----:B------:R-:W-:Y:S02]  /*10d0*/  UISETP.NE.AND UP0, UPT, UR63, URZ, UPT ;  /* 0x000000ff3f00728c */ /* 0x000fe4000bf05270 */
[----:B------:R-:W-:-:S10]  /*10e0*/  UISETP.NE.AND UP1, UPT, UR63, 0x1, UPT ;  /* 0x000000013f00788c */ /* 0x000fd4000bf25270 */
[----:B------:R-:W-:-:S04]  /*10f0*/  UISETP.EQ.OR UP0, UPT, UR4, URZ, !UP0 ;  /* 0x000000ff0400728c */ /* 0x000fc8000c702670 */
[----:B------:R-:W-:Y:S02]  /*1100*/  USEL UR5, URZ, 0x1, !UP0 ;  /* 0x00000001ff057887 */ /* 0x000fe4000c000000 */
[----:B------:R-:W-:Y:S02]  /*1110*/  UISETP.NE.AND UP0, UPT, UR4, URZ, UPT ;  /* 0x000000ff0400728c */ /* 0x000fe4000bf05270 */
[----:B------:R-:W-:-:S04]  /*1120*/  USEL UR4, URZ, 0x2, UP1 ;  /* 0x00000002ff047887 */ /* 0x000fc80008800000 */
[----:B------:R-:W-:-:S04]  /*1130*/  USEL UR4, UR4, 0x2, UP0 ;  /* 0x0000000204047887 */ /* 0x000fc80008000000 */
[----:B------:R-:W-:-:S06]  /*1140*/  UIADD3 UR4, UPT, UPT, UR5, UR4, URZ ;  /* 0x0000000405047290 */ /* 0x000fcc000fffe0ff */
[----:B------:R-:W-:Y:S02]  /*1150*/  MOV R2, UR4 ;  /* 0x0000000400027c02 */ /* 0x000fe40008000f00 */
.L_x_17:
[----:B------:R-:W-:Y:S05]  /*1160*/  BRA.U !UP2, `(.L_x_18) ;  /* 0x000000010ad47547 */ /* 0x000fea000b800000 */
[----:B------:R-:W1:Y:S01]  /*1170*/  LDCU.128 UR12, c[0x0][0xb10] ;  /* 0x00016200ff0c77ac */ /* 0x000e620008000c00 */
[----:B------:R-:W2:Y:S01]  /*1180*/  LDCU UR6, c[0x0][0x370] ;  /* 0x00006e00ff0677ac */ /* 0x000ea20008000800 */
[----:B------:R-:W3:Y:S01]  /*1190*/  LDCU UR5, c[0x0][0x374] ;  /* 0x00006e80ff0577ac */ /* 0x000ee20008000800 */
[----:B------:R-:W4:Y:S01]  /*11a0*/  LDCU UR27, c[0x0][0xb0c] ;  /* 0x00016180ff1b77ac */ /* 0x000f220008000800 */
[----:B------:R-:W4:Y:S01]  /*11b0*/  LDCU UR4, c[0x0][0xb20] ;  /* 0x00016400ff0477ac */ /* 0x000f220008000800 */
[----:B------:R-:W4:Y:S01]  /*11c0*/  LDCU.64 UR8, c[0x0][0xb28] ;  /* 0x00016500ff0877ac */ /* 0x000f220008000a00 */
[----:B-1----:R-:W-:Y:S02]  /*11d0*/  UISETP.NE.AND UP0, UPT, UR14, 0x1, UPT ;  /* 0x000000010e00788c */ /* 0x002fe4000bf05270 */
[----:B---3--:R-:W-:Y:S02]  /*11e0*/  UIMAD.WIDE.U32 UR10, UR5, UR15, URZ ;  /* 0x0000000f050a72a5 */ /* 0x008fe4000f8e00ff */
[----:B--2---:R-:W-:-:S02]  /*11f0*/  UIMAD.WIDE.U32 UR22, UR6, UR12, URZ ;  /* 0x0000000c061672a5 */ /* 0x004fc4000f8e00ff */
[----:B----4-:R-:W-:Y:S02]  /*1200*/  UISETP.NE.AND UP1, UPT, UR27, 0x1, UPT ;  /* 0x000000011b00788c */ /* 0x010fe4000bf25270 */
[----:B------:R-:W-:Y:S01]  /*1210*/  UISETP.NE.AND UP2, UPT, UR21, 0x1, UPT ;  /* 0x000000011500788c */ /* 0x000fe2000bf45270 */
[----:B------:R-:W-:Y:S02]  /*1220*/  UMOV UR10, UR11 ;  /* 0x0000000b000a7c82 */ /* 0x000fe40008000000 */
[----:B------:R-:W-:Y:S01]  /*1230*/  UMOV UR22, UR23 ;  /* 0x0000001700167c82 */ /* 0x000fe20008000000 */
[----:B------:R-:W-:Y:S02]  /*1240*/  @UP0 USHF.R.U32.HI UR5, URZ, UR4, UR10 ;  /* 0x00000004ff050299 */ /* 0x000fe4000801160a */
[----:B------:R-:W-:Y:S02]  /*1250*/  UIMAD.WIDE.U32 UR24, UR20, UR15, URZ ;  /* 0x0000000f141872a5 */ /* 0x000fe4000f8e00ff */
[----:B------:R-:W-:-:S02]  /*1260*/  UIMAD.WIDE.U32 UR10, UR5, UR8, URZ ;  /* 0x00000008050a72a5 */ /* 0x000fc4000f8e00ff */
[----:B------:R-:W-:Y:S02]  /*1270*/  @UP1 USHF.R.U32.HI UR6, URZ, UR13, UR22 ;  /* 0x0000000dff061299 */ /* 0x000fe40008011616 */
[----:B------:R-:W-:Y:S02]  /*1280*/  UIMAD.WIDE.U32 UR18, UR16, UR12, URZ ;  /* 0x0000000c101272a5 */ /* 0x000fe4000f8e00ff */
[----:B------:R-:W-:Y:S01]  /*1290*/  UIMAD.WIDE.U32 UR22, UR6, UR8, URZ ;  /* 0x00000008061672a5 */ /* 0x000fe2000f8e00ff */
[----:B------:R-:W-:Y:S01]  /*12a0*/  UMOV UR24, UR25 ;  /* 0x0000001900187c82 */ /* 0x000fe20008000000 */
[----:B------:R-:W-:Y:S01]  /*12b0*/  UMOV UR10, UR11 ;  /* 0x0000000b000a7c82 */ /* 0x000fe20008000000 */
[----:B------:R-:W-:Y:S02]  /*12c0*/  USHF.R.U32.HI UR24, URZ, UR4, UR24 ;  /* 0x00000004ff187299 */ /* 0x000fe40008011618 */
[----:B------:R-:W-:Y:S02]  /*12d0*/  @UP2 USHF.R.U32.HI UR5, URZ, UR9, UR10 ;  /* 0x00000009ff052299 */ /* 0x000fe4000801160a */
[----:B------:R-:W-:Y:S01]  /*12e0*/  UMOV UR7, UR23 ;  /* 0x0000001700077c82 */ /* 0x000fe20008000000 */
[----:B------:R-:W-:Y:S01]  /*12f0*/  UMOV UR18, UR19 ;  /* 0x0000001300127c82 */ /* 0x000fe20008000000 */
[----:B------:R-:W-:-:S02]  /*1300*/  @UP2 USHF.R.U32.HI UR6, URZ, UR9, UR7 ;  /* 0x00000009ff062299 */ /* 0x000fc40008011607 */
[----:B------:R-:W-:Y:S02]  /*1310*/  USHF.R.U32.HI UR13, URZ, UR13, UR18 ;  /* 0x0000000dff0d7299 */ /* 0x000fe40008011612 */
[----:B------:R-:W-:Y:S02]  /*1320*/  USEL UR4, UR20, UR24, !UP0 ;  /* 0x0000001814047287 */ /* 0x000fe4000c000000 */
[----:B------:R-:W-:Y:S02]  /*1330*/  UIMAD UR7, UR5, UR21, URZ ;  /* 0x00000015050772a4 */ /* 0x000fe4000f8e02ff */
[----:B------:R-:W-:Y:S02]  /*1340*/  USEL UR5, UR16, UR13, !UP1 ;  /* 0x0000000d10057287 */ /* 0x000fe4000c800000 */
[----:B------:R-:W-:Y:S02]  /*1350*/  UIMAD UR12, UR6, UR21, URZ ;  /* 0x00000015060c72a4 */ /* 0x000fe4000f8e02ff */
[----:B------:R-:W-:-:S02]  /*1360*/  UISETP.GE.AND UP0, UPT, UR4, UR7, UPT ;  /* 0x000000070400728c */ /* 0x000fc4000bf06270 */
[----:B------:R-:W-:Y:S02]  /*1370*/  UIMAD.WIDE.U32 UR10, UR4, UR8, URZ ;  /* 0x00000008040a72a5 */ /* 0x000fe4000f8e00ff */
[----:B------:R-:W-:Y:S02]  /*1380*/  UISETP.GE.OR UP0, UPT, UR5, UR12, UP0 ;  /* 0x0000000c0500728c */ /* 0x000fe40008706670 */
[----:B------:R-:W-:Y:S02]  /*1390*/  UIMAD.WIDE.U32 UR12, UR5, UR8, URZ ;  /* 0x00000008050c72a5 */ /* 0x000fe4000f8e00ff */
[----:B------:R-:W-:Y:S01]  /*13a0*/  UIADD3 UR10, UPT, UPT, -UR4, URZ, URZ ;  /* 0x000000ff040a7290 */ /* 0x000fe2000fffe1ff */
[----:B------:R-:W-:Y:S01]  /*13b0*/  UMOV UR8, UR11 ;  /* 0x0000000b00087c82 */ /* 0x000fe20008000000 */
[----:B------:R-:W-:Y:S02]  /*13c0*/  UIADD3 UR11, UPT, UPT, -UR5, URZ, URZ ;  /* 0x000000ff050b7290 */ /* 0x000fe4000fffe1ff */
[----:B------:R-:W-:-:S03]  /*13d0*/  USHF.R.U32.HI UR8, URZ, UR9, UR8 ;  /* 0x00000009ff087299 */ /* 0x000fc60008011608 */
[----:B------:R-:W-:Y:S01]  /*13e0*/  @!UP0 UMOV UR7, UR13 ;  /* 0x0000000d00078c82 */ /* 0x000fe20008000000 */
[----:B------:R-:W-:Y:S02]  /*13f0*/  UIMAD UR20, UR14, UR10, UR20 ;  /* 0x0000000a0e1472a4 */ /* 0x000fe4000f8e0214 */
[----:B------:R-:W-:Y:S02]  /*1400*/  USEL UR8, UR4, UR8, !UP2 ;  /* 0x0000000804087287 */ /* 0x000fe4000d000000 */
[----:B------:R-:W-:Y:S02]  /*1410*/  @!UP0 USHF.R.U32.HI UR7, URZ, UR9, UR7 ;  /* 0x00000009ff078299 */ /* 0x000fe40008011607 */
[----:B------:R-:W-:Y:S02]  /*1420*/  UIADD3 UR9, UPT, UPT, -UR8, URZ, URZ ;  /* 0x000000ff08097290 */ /* 0x000fe4000fffe1ff */
[----:B------:R-:W-:Y:S02]  /*1430*/  @!UP0 USEL UR7, UR5, UR7, !UP2 ;  /* 0x0000000705078287 */ /* 0x000fe4000d000000 */
[----:B------:R-:W-:-:S02]  /*1440*/  UIMAD UR9, UR21, UR9, UR4 ;  /* 0x00000009150972a4 */ /* 0x000fc4000f8e0204 */
[----:B------:R-:W-:Y:S02]  /*1450*/  @!UP0 UIADD3 UR8, UPT, UPT, UR8, -UR7, URZ ;  /* 0x8000000708088290 */ /* 0x000fe4000fffe0ff */
[----:B------:R-:W-:Y:S02]  /*1460*/  @!UP0 UIMAD UR6, UR9, UR6, UR7 ;  /* 0x00000006090682a4 */ /* 0x000fe4000f8e0207 */
[----:B------:R-:W-:Y:S02]  /*1470*/  @!UP0 UIMAD UR4, UR8, UR21, UR5 ;  /* 0x00000015080482a4 */ /* 0x000fe4000f8e0205 */
[----:B------:R-:W-:Y:S02]  /*1480*/  UIMAD UR16, UR27, UR11, UR16 ;  /* 0x0000000b1b1072a4 */ /* 0x000fe4000f8e0210 */
[----:B------:R-:W-:Y:S01]  /*1490*/  UIMAD UR20, UR4, UR14, UR20 ;  /* 0x0000000e041472a4 */ /* 0x000fe2000f8e0214 */
[----:B------:R-:W-:Y:S02]  /*14a0*/  @!UP0 UMOV UR5, UR6 ;  /* 0x0000000600058c82 */ /* 0x000fe40008000000 */
[----:B------:R-:W-:-:S12]  /*14b0*/  UIMAD UR16, UR5, UR27, UR16 ;  /* 0x0000001b051072a4 */ /* 0x000fd8000f8e0210 */
.L_x_18:
[----:B------:R-:W-:Y:S02]  /*14c0*/  UISETP.NE.AND UP1, UPT, UR28, 0x1, UPT ;  /* 0x000000011c00788c */ /* 0x000fe4000bf25270 */
[----:B------:R-:W-:Y:S02]  /*14d0*/  UISETP.NE.AND UP0, UPT, UR17, 0x2, UPT ;  /* 0x000000021100788c */ /* 0x000fe4000bf05270 */
[----:B------:R-:W-:-:S05]  /*14e0*/  ULOP3.LUT UR21, UR26, 0x1000, URZ, 0xc0, !UPT ;  /* 0x000010001a157892 */ /* 0x000fca000f8ec0ff */
[----:B------:R-:W-:Y:S07]  /*14f0*/  BRA.U UP1, `(.L_x_19) ;  /* 0x0000000101447547 */ /* 0x000fee000b800000 */
[----:B------:R-:W1:Y:S01]  /*1500*/  LDCU.128 UR8, c[0x0][0xb10] ;  /* 0x00016200ff0877ac */ /* 0x000e620008000c00 */
[----:B------:R-:W2:Y:S01]  /*1510*/  LDCU UR12, c[0x0][0xb0c] ;  /* 0x00016180ff0c77ac */ /* 0x000ea20008000800 */
[----:B------:R-:W3:Y:S01]  /*1520*/  LDCU UR13, c[0x0][0xb20] ;  /* 0x00016400ff0d77ac */ /* 0x000ee20008000800 */
[----:B-1----:R-:W-:Y:S02]  /*1530*/  UIMAD.WIDE.U32 UR6, UR16, UR8, URZ ;  /* 0x00000008100672a5 */ /* 0x002fe4000f8e00ff */
[----:B------:R-:W-:Y:S02]  /*1540*/  UIMAD.WIDE.U32 UR4, UR20, UR11, URZ ;  /* 0x0000000b140472a5 */ /* 0x000fe4000f8e00ff */
[----:B--2---:R-:W-:Y:S02]  /*1550*/  UISETP.NE.AND UP2, UPT, UR12, 0x1, UPT ;  /* 0x000000010c00788c */ /* 0x004fe4000bf45270 */
[----:B------:R-:W-:Y:S01]  /*1560*/  UISETP.NE.AND UP1, UPT, UR10, 0x1, UPT ;  /* 0x000000010a00788c */ /* 0x000fe2000bf25270 */
[----:B------:R-:W-:-:S02]  /*1570*/  UMOV UR6, UR7 ;  /* 0x0000000700067c82 */ /* 0x000fc40008000000 */
[----:B------:R-:W-:Y:S01]  /*1580*/  UMOV UR4, UR5 ;  /* 0x0000000500047c82 */ /* 0x000fe20008000000 */
[----:B------:R-:W-:Y:S02]  /*1590*/  USHF.R.U32.HI UR6, URZ, UR9, UR6 ;  /* 0x00000009ff067299 */ /* 0x000fe40008011606 */
[----:B---3--:R-:W-:Y:S02]  /*15a0*/  USHF.R.U32.HI UR4, URZ, UR13, UR4 ;  /* 0x0000000dff047299 */ /* 0x008fe40008011604 */
[----:B------:R-:W-:Y:S02]  /*15b0*/  USEL UR5, UR16, UR6, !UP2 ;  /* 0x0000000610057287 */ /* 0x000fe4000d000000 */
[----:B------:R-:W-:-:S04]  /*15c0*/  USEL UR4, UR20, UR4, !UP1 ;  /* 0x0000000414047287 */ /* 0x000fc8000c800000 */
[----:B------:R-:W-:Y:S02]  /*15d0*/  UIADD3 UR6, UPT, UPT, UR5, -UR4, URZ ;  /* 0x8000000405067290 */ /* 0x000fe4000fffe0ff */
[----:B------:R-:W-:Y:S02]  /*15e0*/  UIADD3 UR4, UPT, UPT, -UR5, UR4, URZ ;  /* 0x0000000405047290 */ /* 0x000fe4000fffe1ff */
[----:B------:R-:W-:Y:S02]  /*15f0*/  UIMAD UR20, UR6, UR10, UR20 ;  /* 0x0000000a061472a4 */ /* 0x000fe4000f8e0214 */
[----:B------:R-:W-:-:S12]  /*1600*/  UIMAD UR16, UR4, UR12, UR16 ;  /* 0x0000000c041072a4 */ /* 0x000fd8000f8e0210 */
.L_x_19:
[----:B------:R-:W-:Y:S05]  /*1610*/  BRA.U !UP5, `(.L_x_20) ;  /* 0x000000010d0c7547 */ /* 0x000fea000b800000 */
[----:B------:R-:W-:Y:S01]  /*1620*/  UCGABAR_WAIT ;  /* 0x0000000000007dc7 */ /* 0x000fe20008000000 */
[----:B------:R-:W-:Y:S01]  /*1630*/  CCTL.IVALL ;  /* 0x00000000ff00798f */ /* 0x000fe20002000000 */
[----:B------:R-:W-:Y:S05]  /*1640*/  BRA `(.L_x_21) ;  /* 0x0000000000047947 */ /* 0x000fea0003800000 */
.L_x_20:
[----:B------:R-:W-:Y:S06]  /*1650*/  BAR.SYNC.DEFER_BLOCKING 0x0 ;  /* 0x0000000000007b1d */ /* 0x000fec0000010000 */
.L_x_21:
[----:B------:R-:W-:Y:S05]  /*1660*/  BRA.U UP0, `(.L_x_22) ;  /* 0x0000001100e47547 */ /* 0x000fea000b800000 */
[----:B------:R-:W1:Y:S01]  /*1670*/  LDCU UR6, c[0x0][0x38c] ;  /* 0x00007180ff0677ac */ /* 0x000e620008000800 */
[----:B------:R-:W-:Y:S01]  /*1680*/  PLOP3.LUT P1, PT, PT, PT, UP3, 0x80, 0x8 ;  /* 0x000000000008781c */ /* 0x000fe20003f2f038 */
[----:B------:R-:W-:Y:S01]  /*1690*/  IMAD.MOV.U32 R12, RZ, RZ, 0x1 ;  /* 0x00000001ff0c7424 */ /* 0x000fe200078e00ff */
[----:B------:R-:W-:Y:S01]  /*16a0*/  ISETP.EQ.OR P2, PT, R0, RZ, P3 ;  /* 0x000000ff0000720c */ /* 0x000fe20001f42670 */
[----:B------:R-:W-:Y:S01]  /*16b0*/  UISETP.NE.AND UP1, UPT, UR17, URZ, UPT ;  /* 0x000000ff1100728c */ /* 0x000fe2000bf25270 */
[----:B------:R-:W-:Y:S02]  /*16c0*/  PLOP3.LUT P1, PT, P1, PT, PT, 0x8, 0x80 ;  /* 0x000000000080781c */ /* 0x000fe40000f2e170 */
[----:B------:R-:W-:Y:S01]  /*16d0*/  CS2R R10, SRZ ;  /* 0x00000000000a7805 */ /* 0x000fe2000001ff00 */
[----:B------:R-:W-:Y:S01]  /*16e0*/  IMAD.MOV.U32 R9, RZ, RZ, RZ ;  /* 0x000000ffff097224 */ /* 0x000fe200078e00ff */
[----:B------:R-:W2:Y:S01]  /*16f0*/  LDCU UR39, c[0x0][0x370] ;  /* 0x00006e00ff2777ac */ /* 0x000ea20008000800 */
[----:B------:R-:W-:Y:S01]  /*1700*/  IMAD.MOV.U32 R8, RZ, RZ, 0x1 ;  /* 0x00000001ff087424 */ /* 0x000fe200078e00ff */
[----:B------:R-:W-:Y:S01]  /*1710*/  USEL UR25, UR43, 0x2, UP1 ;  /* 0x000000022b197887 */ /* 0x000fe20008800000 */
[----:B------:R-:W3:Y:S01]  /*1720*/  LDCU.64 UR28, c[0x0][0x348] ;  /* 0x00006900ff1c77ac */ /* 0x000ee20008000a00 */
[----:B-1----:R-:W-:-:S02]  /*1730*/  UIADD3 UR5, UPT, UPT, UR6, 0x3f, URZ ;  /* 0x0000003f06057890 */ /* 0x002fc4000fffe0ff */
[----:B------:R-:W-:Y:S02]  /*1740*/  USHF.R.U32.HI UR44, URZ, 0x6, UR21 ;  /* 0x00000006ff2c7899 */ /* 0x000fe40008011615 */
[----:B------:R-:W-:Y:S02]  /*1750*/  USHF.R.S32.HI UR4, URZ, 0x1f, UR5 ;  /* 0x0000001fff047899 */ /* 0x000fe40008011405 */
[----:B------:R-:W-:Y:S02]  /*1760*/  UIADD3 UR45, UPT, UPT, UR6, 0x7e, URZ ;  /* 0x0000007e062d7890 */ /* 0x000fe4000fffe0ff */
[----:B------:R-:W-:Y:S01]  /*1770*/  ULEA.HI UR4, UR4, UR5, URZ, 0x6 ;  /* 0x0000000504047291 */ /* 0x000fe2000f8f30ff */
[----:B------:R-:W1:Y:S03]  /*1780*/  LDCU UR38, c[0x0][0x374] ;  /* 0x00006e80ff2677ac */ /* 0x000e660008000800 */
[----:B------:R-:W-:-:S02]  /*1790*/  USHF.R.S32.HI UR41, URZ, 0x6, UR4 ;  /* 0x00000006ff297899 */ /* 0x000fc40008011404 */
[----:B------:R-:W-:Y:S02]  /*17a0*/  UIADD3 UR4, UPT, UPT, UR6, -0x1, URZ ;  /* 0xffffffff06047890 */ /* 0x000fe4000fffe0ff */
[----:B------:R-:W-:Y:S02]  /*17b0*/  UISETP.LT.U32.AND UP0, UPT, UR41, 0x5, UPT ;  /* 0x000000052900788c */ /* 0x000fe4000bf01070 */
[----:B------:R-:W-:Y:S02]  /*17c0*/  UISETP.GE.U32.AND UP2, UPT, UR4, -0x7f, UPT ;  /* 0xffffff810400788c */ /* 0x000fe4000bf46070 */
[----:B------:R-:W-:Y:S01]  /*17d0*/  USEL UR40, UR41, 0x5, UP0 ;  /* 0x0000000529287887 */ /* 0x000fe20008000000 */
[----:B------:R-:W-:-:S03]  /*17e0*/  UMOV UR5, URZ ;  /* 0x000000ff00057c82 */ /* 0x000fc60008000000 */
[----:B------:R-:W-:Y:S02]  /*17f0*/  UIADD3 UR24, UPT, UPT, UR40, -0x1, URZ ;  /* 0xffffffff28187890 */ /* 0x000fe4000fffe0ff */
[----:B------:R-:W-:-:S03]  /*1800*/  UIADD3 UR43, UPT, UPT, UR41, -UR40, URZ ;  /* 0x80000028292b7290 */ /* 0x000fc6000fffe0ff */
[----:B------:R-:W-:-:S04]  /*1810*/  @UP2 UIADD3 UR24, UPT, UPT, UR40, URZ, URZ ;  /* 0x000000ff28182290 */ /* 0x000fc8000fffe0ff */
[----:B-123--:R-:W-:-:S12]  /*1820*/  UIADD3 UR24, UPT, UPT, UR24, 0x1, URZ ;  /* 0x0000000118187890 */ /* 0x00efd8000fffe0ff */
.L_x_42:
[----:B------:R-:W-:Y:S01]  /*1830*/  UISETP.NE.AND UP0, UPT, UR47, URZ, UPT ;  /* 0x000000ff2f00728c */ /* 0x000fe2000bf05270 */
[----:B-1----:R-:W1:Y:S08]  /*1840*/  S2UR UR47, SR_CgaCtaId ;  /* 0x00000000002f79c3 */ /* 0x002e700000008800 */
[----:B------:R-:W-:Y:S05]  /*1850*/  BRA.U UP0, `(.L_x_23) ;  /* 0x0000000100347547 */ /* 0x000fea000b800000 */
[----:B------:R-:W2:Y:S01]  /*1860*/  S2R R0, SR_CgaCtaId ;  /* 0x0000000000007919 */ /* 0x000ea20000008800 */
[----:B------:R-:W-:Y:S02]  /*1870*/  MOV R3, 0x400 ;  /* 0x0000040000037802 */ /* 0x000fe40000000f00 */
[----:B------:R-:W-:Y:S02]  /*1880*/  SHF.L.U32 R2, R8, 0x1f, RZ ;  /* 0x0000001f08027819 */ /* 0x000fe400000006ff */
[----:B--2---:R-:W-:-:S05]  /*1890*/  LEA R0, R0, R3, 0x18 ;  /* 0x0000000300007211 */ /* 0x004fca00078ec0ff */
[----:B------:R-:W-:-:S04]  /*18a0*/  IMAD R3, R9, 0x8, R0 ;  /* 0x0000000809037824 */ /* 0x000fc800078e0200 */
[----:B------:R-:W2:Y:S02]  /*18b0*/  SYNCS.PHASECHK.TRANS64.TRYWAIT P0, [R3+URZ+0x110], R2 ;  /* 0x00011002030075a7 */ /* 0x000ea400080011ff */
[----:B--2---:R-:W-:Y:S05]  /*18c0*/  @!P0 BRA `(.L_x_24) ;  /* 0x0000007800f08947 */ /* 0x004fea0003800000 */
.L_x_139:
[----:B------:R-:W-:Y:S01]  /*18d0*/  VIADD R9, R9, 0x1 ;  /* 0x0000000109097836 */ /* 0x000fe20000000000 */
[----:B------:R2:W-:Y:S04]  /*18e0*/  SYNCS.ARRIVE.TRANS64.A1T0 RZ, [R3+URZ+0x100], RZ ;  /* 0x000100ff03ff79a7 */ /* 0x0005e800081000ff */
[----:B------:R-:W-:-:S04]  /*18f0*/  ISETP.NE.AND P0, PT, R9, 0x2, PT ;  /* 0x000000020900780c */ /* 0x000fc80003f05270 */
[----:B------:R-:W-:Y:S02]  /*1900*/  SEL R9, R9, RZ, P0 ;  /* 0x000000ff09097207 */ /* 0x000fe40000000000 */
[----:B--2---:R-:W-:-:S04]  /*1910*/  SEL R3, RZ, 0x1, P0 ;  /* 0x00000001ff037807 */ /* 0x004fc80000000000 */
[----:B------:R-:W-:-:S07]  /*1920*/  LOP3.LUT R8, R8, R3, RZ, 0x3c, !PT ;  /* 0x0000000308087212 */ /* 0x000fce00078e3cff */
.L_x_23:
[----:B------:R-:W-:Y:S01]  /*1930*/  UMOV UR6, 0x400 ;  /* 0x0000040000067882 */ /* 0x000fe20000000000 */
[----:B------:R-:W-:Y:S01]  /*1940*/  SHF.L.U32 R0, R12, 0x1f, RZ ;  /* 0x0000001f0c007819 */ /* 0x000fe200000006ff */
[----:B-1----:R-:W-:Y:S02]  /*1950*/  ULEA UR6, UR47, UR6, 0x18 ;  /* 0x000000062f067291 */ /* 0x002fe4000f8ec0ff */
[----:B------:R-:W-:Y:S02]  /*1960*/  UISETP.GE.U32.AND UP0, UPT, UR45, 0x7f, UPT ;  /* 0x0000007f2d00788c */ /* 0x000fe4000bf06070 */
[----:B------:R-:W-:Y:S02]  /*1970*/  ULEA UR4, UR5, UR6, 0x3 ;  /* 0x0000000605047291 */ /* 0x000fe4000f8e18ff */
[----:B------:R-:W-:Y:S02]  /*1980*/  USHF.L.U32 UR11, UR20, 0x7, URZ ;  /* 0x00000007140b7899 */ /* 0x000fe400080006ff */
[----:B------:R-:W-:Y:S01]  /*1990*/  ULEA UR35, UR16, UR44, 0x7 ;  /* 0x0000002c10237291 */ /* 0x000fe2000f8e38ff */
[----:B------:R-:W-:-:S04]  /*19a0*/  UMOV UR13, URZ ;  /* 0x000000ff000d7c82 */ /* 0x000fc80008000000 */
[----:B------:R1:W2:Y:S01]  /*19b0*/  SYNCS.PHASECHK.TRANS64.TRYWAIT P0, [UR4+0x28], R0 ;  /* 0x00002800ff0075a7 */ /* 0x0002a20008001104 */
[----:B------:R-:W-:Y:S06]  /*19c0*/  BRA.U !UP0, `(.L_x_25) ;  /* 0x0000000108bc7547 */ /* 0x000fec000b800000 */
[----:B------:R-:W-:Y:S01]  /*19d0*/  UMOV UR7, URZ ;  /* 0x000000ff00077c82 */ /* 0x000fe20008000000 */
[----:B------:R-:W-:-:S05]  /*19e0*/  UMOV UR4, UR5 ;  /* 0x0000000500047c82 */ /* 0x000fca0008000000 */
.L_x_31:
[----:B------:R-:W-:Y:S01]  /*19f0*/  ULEA UR33, UR4, UR6, 0x3 ;  /* 0x0000000604217291 */ /* 0x000fe2000f8e18ff */
[----:B--2---:R-:W-:Y:S01]  /*1a00*/  @!P3 MOV R2, 0x8000 ;  /* 0x000080000002b802 */ /* 0x004fe20000000f00 */
[----:B--2-4-:R-:W-:Y:S10]  /*1a10*/  @P0 BRA `(.L_x_26) ;  /* 0x00000000000c0947 */ /* 0x014ff40003800000 */
[----:B------:R-:W-:-:S04]  /*1a20*/  SHF.L.U32 R3, R12, 0x1f, RZ ;  /* 0x0000001f0c037819 */ /* 0x000fc800000006ff */
[----:B------:R-:W2:Y:S02]  /*1a30*/  SYNCS.PHASECHK.TRANS64.TRYWAIT P0, [UR33+0x28], R3 ;  /* 0x00002803ff0075a7 */ /* 0x000ea40008001121 */
[----:B--2---:R-:W-:Y:S05]  /*1a40*/  @!P0 BRA `(.L_x_27) ;  /* 0x0000007800a48947 */ /* 0x004fea0003800000 */
.L_x_26:
[----:B------:R2:W-:Y:S01]  /*1a50*/  @!P3 SYNCS.ARRIVE.TRANS64 RZ, [UR33], R2 ;  /* 0x00000002ffffb9a7 */ /* 0x0005e20008000021 */
[----:B------:R-:W-:-:S04]  /*1a60*/  ULOP3.LUT UR5, UR25, 0x2, URZ, 0xfc, !UPT ;  /* 0x0000000219057892 */ /* 0x000fc8000f8efcff */
[----:B------:R-:W-:-:S09]  /*1a70*/  UISETP.NE.AND UP0, UPT, UR5, 0x2, UPT ;  /* 0x000000020500788c */ /* 0x000fd2000bf05270 */
[----:B------:R-:W-:Y:S05]  /*1a80*/  BRA.U UP0, `(.L_x_28) ;  /* 0x0000000100047547 */ /* 0x000fea000b800000 */
[----:B------:R-:W-:Y:S05]  /*1a90*/  BPT.TRAP 0x1 ;  /* 0x000000040000795c */ /* 0x000fea0000300000 */
.L_x_28:
[----:B------:R-:W-:Y:S04]  /*1aa0*/  BSSY.RECONVERGENT B0, `(.L_x_29) ;  /* 0x0000003000007945 */ /* 0x000fe80003800200 */
[----:B------:R-:W-:Y:S05]  /*1ab0*/  @P2 BRA `(.L_x_30) ;  /* 0x0000000000042947 */ /* 0x000fea0003800000 */
[----:B------:R-:W-:Y:S05]  /*1ac0*/  BPT.TRAP 0x1 ;  /* 0x000000040000795c */ /* 0x000fea0000300000 */
.L_x_30:
[----:B------:R-:W-:Y:S05]  /*1ad0*/  BSYNC.RECONVERGENT B0 ;  /* 0x0000000000007941 */ /* 0x000fea0003800200 */
.L_x_29:
[----:B------:R-:W-:Y:S02]  /*1ae0*/  UIADD3 UR5, UPT, UPT, UR4, 0x1, URZ ;  /* 0x0000000104057890 */ /* 0x000fe4000fffe0ff */
[----:B------:R-:W-:Y:S02]  /*1af0*/  UIADD3 UR16, UP1, UPT, UR28, 0x80, URZ ;  /* 0x000000801c107890 */ /* 0x000fe4000ff3e0ff */
[----:B------:R-:W-:Y:S02]  /*1b00*/  UISETP.NE.AND UP0, UPT, UR5, 0x5, UPT ;  /* 0x000000050500788c */ /* 0x000fe4000bf05270 */
[----:B------:R-:W-:Y:S02]  /*1b10*/  USHF.L.U32 UR34, UR7, 0x6, URZ ;  /* 0x0000000607227899 */ /* 0x000fe400080006ff */
[----:B------:R-:W-:Y:S02]  /*1b20*/  USEL UR9, URZ, 0x1, UP0 ;  /* 0x00000001ff097887 */ /* 0x000fe40008000000 */
[----:B------:R-:W-:-:S02]  /*1b30*/  USEL UR5, UR5, URZ, UP0 ;  /* 0x000000ff05057287 */ /* 0x000fc40008000000 */
[----:B------:R-:W-:Y:S02]  /*1b40*/  UIADD3 UR14, UP0, UPT, UR28, 0x180, URZ ;  /* 0x000001801c0e7890 */ /* 0x000fe4000ff1e0ff */
[----:B------:R-:W-:Y:S01]  /*1b50*/  ULEA UR8, UR5, UR6, 0x3 ;  /* 0x0000000605087291 */ /* 0x000fe2000f8e18ff */
[----:B------:R-:W-:Y:S01]  /*1b60*/  LOP3.LUT R12, R12, UR9, RZ, 0x3c, !PT ;  /* 0x000000090c0c7c12 */ /* 0x000fe2000f8e3cff */
[----:B------:R-:W-:Y:S02]  /*1b70*/  UIADD3.X UR17, UPT, UPT, URZ, UR29, URZ, UP1, !UPT ;  /* 0x0000001dff117290 */ /* 0x000fe40008ffe4ff */
[----:B------:R-:W-:Y:S01]  /*1b80*/  UIADD3.X UR15, UPT, UPT, URZ, UR29, URZ, UP0, !UPT ;  /* 0x0000001dff0f7290 */ /* 0x000fe200087fe4ff */
[----:B-1----:R-:W-:Y:S01]  /*1b90*/  SHF.L.U32 R0, R12, 0x1f, RZ ;  /* 0x0000001f0c007819 */ /* 0x002fe200000006ff */
[----:B------:R-:W-:Y:S01]  /*1ba0*/  UMOV UR18, 0x0 ;  /* 0x0000000000127882 */ /* 0x000fe20000000000 */
[----:B------:R-:W-:Y:S01]  /*1bb0*/  UMOV UR19, 0x10000000 ;  /* 0x1000000000137882 */ /* 0x000fe20000000000 */
[----:B------:R-:W-:Y:S01]  /*1bc0*/  UMOV UR12, UR36 ;  /* 0x00000024000c7c82 */ /* 0x000fe20008000000 */
[----:B------:R3:W4:Y:S01]  /*1bd0*/  SYNCS.PHASECHK.TRANS64.TRYWAIT P0, [UR8+0x28], R0 ;  /* 0x00002800ff0075a7 */ /* 0x0007220008001108 */
[----:B------:R-:W-:Y:S01]  /*1be0*/  USHF.L.U32 UR8, UR4, 0xe, URZ ;  /* 0x0000000e04087899 */ /* 0x000fe200080006ff */
[----:B------:R-:W-:-:S02]  /*1bf0*/  UMOV UR9, UR33 ;  /* 0x0000002100097c82 */ /* 0x000fc40008000000 */
[----:B------:R-:W-:Y:S01]  /*1c00*/  UMOV UR4, 0x30000 ;  /* 0x0003000000047882 */ /* 0x000fe20000000000 */
[----:B------:R-:W-:Y:S02]  /*1c10*/  ULEA UR32, UR21, UR8, 0x1 ;  /* 0x0000000815207291 */ /* 0x000fe4000f8e08ff */
[----:B------:R-:W-:Y:S02]  /*1c20*/  UIADD3 UR8, UPT, UPT, UR6, 0x1c400, UR8 ;  /* 0x0001c40006087890 */ /* 0x000fe4000fffe008 */
[----:B------:R-:W-:Y:S01]  /*1c30*/  UIADD3 UR32, UPT, UPT, UR6, 0x8400, UR32 ;  /* 0x0000840006207890 */ /* 0x000fe2000fffe020 */
[----:B------:R-:W-:Y:S01]  /*1c40*/  UMOV UR10, UR34 ;  /* 0x00000022000a7c82 */ /* 0x000fe20008000000 */
[----:B------:R-:W-:Y:S01]  /*1c50*/  UIADD3 UR7, UPT, UPT, UR7, 0x1, URZ ;  /* 0x0000000107077890 */ /* 0x000fe2000fffe0ff */
[----:B------:R-:W-:-:S03]  /*1c60*/  UMOV UR13, UR24 ;  /* 0x00000018000d7c82 */ /* 0x000fc60008000000 */
[----:B------:R-:W-:-:S03]  /*1c70*/  UISETP.NE.AND UP0, UPT, UR7, UR24, UPT ;  /* 0x000000180700728c */ /* 0x000fc6000bf05270 */
[----:B------:R1:W-:Y:S01]  /*1c80*/  UTMALDG.3D.MULTICAST [UR32], [UR16], UR4, desc[UR18] ;  /* 0x00001220100073b4 */ /* 0x0003e20008011804 */
[----:B------:R3:W-:Y:S01]  /*1c90*/  UTMALDG.3D [UR8], [UR14], desc[UR18] ;  /* 0x000012080e0075b4 */ /* 0x0007e20008011000 */
[----:B-1----:R-:W-:-:S04]  /*1ca0*/  UMOV UR4, UR5 ;  /* 0x0000000500047c82 */ /* 0x002fc80008000000 */
[----:B---3--:R-:W-:Y:S05]  /*1cb0*/  BRA.U UP0, `(.L_x_31) ;  /* 0xfffffffd004c7547 */ /* 0x008fea000b83ffff */
.L_x_25:
[----:B------:R-:W-:Y:S01]  /*1cc0*/  ULEA UR4, UR5, UR6, 0x3 ;  /* 0x0000000605047291 */ /* 0x000fe2000f8e18ff */
[----:B-1----:R-:W-:Y:S01]  /*1cd0*/  SHF.L.U32 R0, R12, 0x1f, RZ ;  /* 0x0000001f0c007819 */ /* 0x002fe200000006ff */
[----:B------:R-:W-:Y:S01]  /*1ce0*/  @!P1 SYNCS.ARRIVE.TRANS64.A1T0 RZ, [UR6+0x98], RZ ;  /* 0x000098ffffff99a7 */ /* 0x000fe20008100006 */
[----:B------:R-:W-:-:S06]  /*1cf0*/  UISETP.GT.AND UP0, UPT, UR41, UR40, UPT ;  /* 0x000000282900728c */ /* 0x000fcc000bf04270 */
[----:B--2-4-:R1:W2:Y:S03]  /*1d00*/  SYNCS.PHASECHK.TRANS64.TRYWAIT P0, [UR4+0x28], R0 ;  /* 0x00002800ff0075a7 */ /* 0x0142a60008001104 */
[----:B------:R-:W-:Y:S05]  /*1d10*/  BRA.U !UP0, `(.L_x_32) ;  /* 0x0000000108c07547 */ /* 0x000fea000b800000 */
[----:B------:R-:W-:Y:S01]  /*1d20*/  UIADD3 UR26, UPT, UPT, UR43, UR13, URZ ;  /* 0x0000000d2b1a7290 */ /* 0x000fe2000fffe0ff */
[----:B------:R-:W-:-:S11]  /*1d30*/  UMOV UR4, UR5 ;  /* 0x0000000500047c82 */ /* 0x000fd60008000000 */
.L_x_38:
[----:B------:R-:W-:Y:S01]  /*1d40*/  ULEA UR17, UR4, UR6, 0x3 ;  /* 0x0000000604117291 */ /* 0x000fe2000f8e18ff */
[----:B--2---:R-:W-:Y:S01]  /*1d50*/  @!P3 MOV R2, 0x8000 ;  /* 0x000080000002b802 */ /* 0x004fe20000000f00 */
[----:B--2-4-:R-:W-:Y:S10]  /*1d60*/  @P0 BRA `(.L_x_33) ;  /* 0x00000000000c0947 */ /* 0x014ff40003800000 */
[----:B------:R-:W-:-:S04]  /*1d70*/  SHF.L.U32 R3, R12, 0x1f, RZ ;  /* 0x0000001f0c037819 */ /* 0x000fc800000006ff */
[----:B------:R-:W2:Y:S02]  /*1d80*/  SYNCS.PHASECHK.TRANS64.TRYWAIT P0, [UR17+0x28], R3 ;  /* 0x00002803ff0075a7 */ /* 0x000ea40008001111 */
[----:B--2---:R-:W-:Y:S05]  /*1d90*/  @!P0 BRA `(.L_x_34) ;  /* 0x0000007400e88947 */ /* 0x004fea0003800000 */
.L_x_33:
[----:B------:R2:W-:Y:S01]  /*1da0*/  @!P3 SYNCS.ARRIVE.TRANS64 RZ, [UR17], R2 ;  /* 0x00000002ffffb9a7 */ /* 0x0005e20008000011 */
[----:B------:R-:W-:-:S04]  /*1db0*/  ULOP3.LUT UR5, UR25, 0x2, URZ, 0xfc, !UPT ;  /* 0x0000000219057892 */ /* 0x000fc8000f8efcff */
[----:B------:R-:W-:-:S09]  /*1dc0*/  UISETP.NE.AND UP0, UPT, UR5, 0x2, UPT ;  /* 0x000000020500788c */ /* 0x000fd2000bf05270 */
[----:B------:R-:W-:Y:S05]  /*1dd0*/  BRA.U UP0, `(.L_x_35) ;  /* 0x0000000100047547 */ /* 0x000fea000b800000 */
[----:B------:R-:W-:Y:S05]  /*1de0*/  BPT.TRAP 0x1 ;  /* 0x000000040000795c */ /* 0x000fea0000300000 */
.L_x_35:
[----:B------:R-:W-:Y:S04]  /*1df0*/  BSSY.RECONVERGENT B0, `(.L_x_36) ;  /* 0x0000003000007945 */ /* 0x000fe80003800200 */
[----:B------:R-:W-:Y:S05]  /*1e00*/  @P2 BRA `(.L_x_37) ;  /* 0x0000000000042947 */ /* 0x000fea0003800000 */
[----:B------:R-:W-:Y:S05]  /*1e10*/  BPT.TRAP 0x1 ;  /* 0x000000040000795c */ /* 0x000fea0000300000 */
.L_x_37:
[----:B------:R-:W-:Y:S05]  /*1e20*/  BSYNC.RECONVERGENT B0 ;  /* 0x0000000000007941 */ /* 0x000fea0003800200 */
.L_x_36:
[----:B------:R-:W-:Y:S02]  /*1e30*/  UIADD3 UR5, UPT, UPT, UR4, 0x1, URZ ;  /* 0x0000000104057890 */ /* 0x000fe4000fffe0ff */
[----:B------:R-:W-:Y:S02]  /*1e40*/  UIADD3 UR14, UP1, UPT, UR28, 0x80, URZ ;  /* 0x000000801c0e7890 */ /* 0x000fe4000ff3e0ff */
[----:B------:R-:W-:Y:S02]  /*1e50*/  UISETP.NE.AND UP0, UPT, UR5, 0x5, UPT ;  /* 0x000000050500788c */ /* 0x000fe4000bf05270 */
[----:B------:R-:W-:Y:S02]  /*1e60*/  USHF.L.U32 UR18, UR13, 0x6, URZ ;  /* 0x000000060d127899 */ /* 0x000fe400080006ff */
[----:B------:R-:W-:Y:S02]  /*1e70*/  USEL UR8, URZ, 0x1, UP0 ;  /* 0x00000001ff087887 */ /* 0x000fe40008000000 */
[----:B------:R-:W-:-:S02]  /*1e80*/  USEL UR5, UR5, URZ, UP0 ;  /* 0x000000ff05057287 */ /* 0x000fc40008000000 */
[----:B------:R-:W-:Y:S02]  /*1e90*/  UIADD3 UR22, UP0, UPT, UR28, 0x180, URZ ;  /* 0x000001801c167890 */ /* 0x000fe4000ff1e0ff */
[----:B------:R-:W-:Y:S01]  /*1ea0*/  LOP3.LUT R12, R12, UR8, RZ, 0x3c, !PT ;  /* 0x000000080c0c7c12 */ /* 0x000fe2000f8e3cff */
[----:B------:R-:W-:Y:S02]  /*1eb0*/  USHF.L.U32 UR8, UR4, 0xe, URZ ;  /* 0x0000000e04087899 */ /* 0x000fe400080006ff */
[----:B------:R-:W-:Y:S01]  /*1ec0*/  ULEA UR7, UR5, UR6, 0x3 ;  /* 0x0000000605077291 */ /* 0x000fe2000f8e18ff */
[----:B-1----:R-:W-:Y:S01]  /*1ed0*/  SHF.L.U32 R0, R12, 0x1f, RZ ;  /* 0x0000001f0c007819 */ /* 0x002fe200000006ff */
[----:B------:R-:W-:Y:S02]  /*1ee0*/  ULEA UR16, UR21, UR8, 0x1 ;  /* 0x0000000815107291 */ /* 0x000fe4000f8e08ff */
[----:B------:R-:W-:Y:S02]  /*1ef0*/  UIADD3.X UR15, UPT, UPT, URZ, UR29, URZ, UP1, !UPT ;  /* 0x0000001dff0f7290 */ /* 0x000fe40008ffe4ff */
[----:B------:R-:W-:-:S02]  /*1f00*/  UIADD3 UR16, UPT, UPT, UR6, 0x8400, UR16 ;  /* 0x0000840006107890 */ /* 0x000fc4000fffe010 */
[----:B------:R-:W-:Y:S01]  /*1f10*/  UIADD3 UR8, UPT, UPT, UR6, 0x1c400, UR8 ;  /* 0x0001c40006087890 */ /* 0x000fe2000fffe008 */
[----:B------:R3:W4:Y:S01]  /*1f20*/  SYNCS.PHASECHK.TRANS64.TRYWAIT P0, [UR7+0x28], R0 ;  /* 0x00002800ff0075a7 */ /* 0x0007220008001107 */
[----:B------:R-:W-:Y:S01]  /*1f30*/  UIADD3.X UR23, UPT, UPT, URZ, UR29, URZ, UP0, !UPT ;  /* 0x0000001dff177290 */ /* 0x000fe200087fe4ff */
[----:B------:R-:W-:Y:S01]  /*1f40*/  UMOV UR4, 0x30000 ;  /* 0x0003000000047882 */ /* 0x000fe20000000000 */
[----:B------:R-:W-:Y:S01]  /*1f50*/  UMOV UR30, 0x0 ;  /* 0x00000000001e7882 */ /* 0x000fe20000000000 */
[----:B------:R-:W-:Y:S01]  /*1f60*/  UMOV UR31, 0x10000000 ;  /* 0x10000000001f7882 */ /* 0x000fe20000000000 */
[----:B------:R-:W-:Y:S01]  /*1f70*/  UMOV UR19, UR35 ;  /* 0x0000002300137c82 */ /* 0x000fe20008000000 */
[----:B------:R-:W-:Y:S01]  /*1f80*/  UMOV UR20, UR36 ;  /* 0x0000002400147c82 */ /* 0x000fe20008000000 */
[----:B------:R-:W-:Y:S01]  /*1f90*/  UMOV UR12, UR36 ;  /* 0x00000024000c7c82 */ /* 0x000fe20008000000 */
[----:B------:R-:W-:Y:S01]  /*1fa0*/  UMOV UR9, UR17 ;  /* 0x0000001100097c82 */ /* 0x000fe20008000000 */
[----:B------:R-:W-:Y:S01]  /*1fb0*/  UMOV UR10, UR18 ;  /* 0x00000012000a7c82 */ /* 0x000fe20008000000 */
[----:B------:R1:W-:Y:S01]  /*1fc0*/  UTMALDG.3D.MULTICAST [UR16], [UR14], UR4, desc[UR30] ;  /* 0x00001e100e0073b4 */ /* 0x0003e20008011804 */
[----:B------:R-:W-:-:S04]  /*1fd0*/  UIADD3 UR13, UPT, UPT, UR13, 0x1, URZ ;  /* 0x000000010d0d7890 */ /* 0x000fc8000fffe0ff */
[----:B------:R-:W-:Y:S01]  /*1fe0*/  UISETP.NE.AND UP0, UPT, UR13, UR26, UPT ;  /* 0x0000001a0d00728c */ /* 0x000fe2000bf05270 */
[----:B------:R3:W-:Y:S01]  /*1ff0*/  UTMALDG.3D [UR8], [UR22], desc[UR30] ;  /* 0x00001e08160075b4 */ /* 0x0007e20008011000 */
[----:B-1----:R-:W-:-:S07]  /*2000*/  UMOV UR4, UR5 ;  /* 0x0000000500047c82 */ /* 0x002fce0008000000 */
[----:B---3--:R-:W-:Y:S05]  /*2010*/  BRA.U UP0, `(.L_x_38) ;  /* 0xfffffffd00487547 */ /* 0x008fea000b83ffff */
.L_x_32:
[C---:B------:R-:W-:Y:S01]  /*2020*/  LEA R3, R11.reuse, UR6, 0x3 ;  /* 0x000000060b037c11 */ /* 0x040fe2000f8e18ff */
[----:B------:R-:W-:Y:S01]  /*2030*/  NOP ;  /* 0x0000000000007918 */ /* 0x000fe20000000000 */
[----:B-1----:R-:W-:Y:S02]  /*2040*/  SHF.L.U32 R0, R10, 0x1f, RZ ;  /* 0x0000001f0a007819 */ /* 0x002fe400000006ff */
[----:B------:R-:W-:Y:S02]  /*2050*/  LEA R5, R11, UR6, 0x4 ;  /* 0x000000060b057c11 */ /* 0x000fe4000f8e20ff */
[----:B--2-4-:R-:W1:Y:S02]  /*2060*/  SYNCS.PHASECHK.TRANS64.TRYWAIT P0, [R3+URZ+0xa0], R0 ;  /* 0x0000a000030075a7 */ /* 0x014e6400080011ff */
[----:B-1----:R-:W-:Y:S05]  /*2070*/  @!P0 BRA `(.L_x_39) ;  /* 0x0000007400488947 */ /* 0x002fea0003800000 */
.L_x_142:
[----:B------:R-:W2:Y:S01]  /*2080*/  LDS.128 R4, [R5+0x130] ;  /* 0x0001300005047984 */ /* 0x000ea20000000c00 */
[----:B------:R-:W-:Y:S01]  /*2090*/  UISETP.GE.AND UP0, UPT, UR42, 0x1, UPT ;  /* 0x000000012a00788c */ /* 0x000fe2000bf06270 */
[----:B------:R-:W-:Y:S01]  /*20a0*/  @!PT LDS RZ, [RZ] ;  /* 0x00000000fffff984 */ /* 0x000fe20000000800 */
[----:B------:R-:W-:Y:S01]  /*20b0*/  @!PT LDS RZ, [RZ] ;  /* 0x00000000fffff984 */ /* 0x000fe20000000800 */
[----:B------:R-:W-:Y:S01]  /*20c0*/  @!PT LDS RZ, [RZ] ;  /* 0x00000000fffff984 */ /* 0x000fe20000000800 */
[----:B------:R-:W-:Y:S01]  /*20d0*/  @!PT LDS RZ, [RZ] ;  /* 0x00000000fffff984 */ /* 0x000fe20000000800 */
[----:B------:R3:W-:Y:S06]  /*20e0*/  MEMBAR.ALL.CTA ;  /* 0x0000000000007992 */ /* 0x0007ec0000008000 */
[----:B---3--:R-:W3:Y:S01]  /*20f0*/  FENCE.VIEW.ASYNC.S ;  /* 0x00000000000073c6 */ /* 0x008ee20000000000 */
[----:B--2---:R-:W-:-:S13]  /*2100*/  LOP3.LUT P0, RZ, R6, 0x1, RZ, 0xc0, !PT ;  /* 0x0000000106ff7812 */ /* 0x004fda000780c0ff */
[----:B---3--:R-:W-:Y:S01]  /*2110*/  VOTEU.ANY UP1, P0 ;  /* 0x0000000000ff7886 */ /* 0x008fe20000020100 */
[----:B------:R-:W-:-:S13]  /*2120*/  PLOP3.LUT P0, PT, PT, PT, UP1, 0x80, 0x8 ;  /* 0x000000000008781c */ /* 0x000fda0003f0f018 */
[----:B-1----:R-:W-:Y:S02]  /*2130*/  @P0 LOP3.LUT R0, R5, 0xffff, RZ, 0xc0, !PT ;  /* 0x0000ffff05000812 */ /* 0x002fe400078ec0ff */
[----:B------:R-:W-:Y:S02]  /*2140*/  @P0 MOV R2, R4 ;  /* 0x0000000400020202 */ /* 0x000fe40000000f00 */
[----:B------:R-:W-:Y:S01]  /*2150*/  @P0 R2UR UR7, R0 ;  /* 0x00000000000702ca */ /* 0x000fe200000e0000 */
[----:B------:R-:W-:Y:S01]  /*2160*/  VIADD R0, R3, 0xb0 ;  /* 0x000000b003007836 */ /* 0x000fe20000000000 */
[----:B------:R-:W-:Y:S02]  /*2170*/  @P0 SHF.R.U32.HI R4, RZ, 0x10, R5 ;  /* 0x00000010ff040819 */ /* 0x000fe40000011605 */
[----:B------:R-:W-:Y:S02]  /*2180*/  @P0 R2UR UR8, R2 ;  /* 0x00000000020802ca */ /* 0x000fe400000e0000 */
[----:B------:R-:W-:-:S02]  /*2190*/  PRMT R0, RZ, 0x654, R0 ;  /* 0x00000654ff007816 */ /* 0x000fc40000000000 */
[----:B------:R-:W-:Y:S02]  /*21a0*/  @P0 R2UR UR4, R4 ;  /* 0x00000000040402ca */ /* 0x000fe400000e0000 */
[----:B------:R1:W-:Y:S03]  /*21b0*/  SYNCS.ARRIVE.TRANS64.RED.A1T0 RZ, [R0+URZ], RZ ;  /* 0x000000ff00ff79a7 */ /* 0x0003e600081004ff */
[----:B------:R-:W-:-:S04]  /*21c0*/  @UP1 UMOV UR27, UR7 ;  /* 0x00000007001b1c82 */ /* 0x000fc80008000000 */
[----:B------:R-:W-:-:S04]  /*21d0*/  @UP1 UMOV UR37, UR8 ;  /* 0x0000000800251c82 */ /* 0x000fc80008000000 */
[----:B------:R-:W-:Y:S01]  /*21e0*/  @UP1 UMOV UR36, UR4 ;  /* 0x0000000400241c82 */ /* 0x000fe20008000000 */
[----:B------:R-:W-:Y:S05]  /*21f0*/  BRA.U !UP0, `(.L_x_40) ;  /* 0x0000000108d47547 */ /* 0x000fea000b800000 */
[----:B------:R-:W2:Y:S01]  /*2200*/  LDCU.128 UR12, c[0x0][0xb10] ;  /* 0x00016200ff0c77ac */ /* 0x000ea20008000c00 */
[----:B------:R-:W3:Y:S01]  /*2210*/  LDCU UR26, c[0x0][0xb20] ;  /* 0x00016400ff1a77ac */ /* 0x000ee20008000800 */
[----:B------:R-:W4:Y:S01]  /*2220*/  LDCU UR20, c[0x0][0xb0c] ;  /* 0x00016180ff1477ac */ /* 0x000f220008000800 */
[----:B------:R-:W1:Y:S01]  /*2230*/  LDCU.64 UR10, c[0x0][0xb28] ;  /* 0x00016500ff0a77ac */ /* 0x000e620008000a00 */
[----:B------:R-:W-:Y:S02]  /*2240*/  UISETP.NE.AND UP3, UPT, UR42, 0x1, UPT ;  /* 0x000000012a00788c */ /* 0x000fe4000bf65270 */
[----:B--2---:R-:W-:Y:S02]  /*2250*/  UIMAD.WIDE.U32 UR16, UR38, UR15, URZ ;  /* 0x0000000f261072a5 */ /* 0x004fe4000f8e00ff */
[----:B------:R-:W-:Y:S02]  /*2260*/  UIMAD.WIDE.U32 UR8, UR39, UR12, URZ ;  /* 0x0000000c270872a5 */ /* 0x000fe4000f8e00ff */
[----:B------:R-:W-:-:S02]  /*2270*/  UISETP.NE.AND UP0, UPT, UR14, 0x1, UPT ;  /* 0x000000010e00788c */ /* 0x000fc4000bf05270 */
[----:B------:R-:W-:Y:S01]  /*2280*/  UIMAD.WIDE.U32 UR22, UR27, UR15, URZ ;  /* 0x0000000f1b1672a5 */ /* 0x000fe2000f8e00ff */
[----:B------:R-:W-:Y:S02]  /*2290*/  UMOV UR16, UR17 ;  /* 0x0000001100107c82 */ /* 0x000fe40008000000 */
[----:B------:R-:W-:Y:S01]  /*22a0*/  UMOV UR8, UR9 ;  /* 0x0000000900087c82 */ /* 0x000fe20008000000 */
[----:B---3--:R-:W-:Y:S02]  /*22b0*/  USHF.R.U32.HI UR16, URZ, UR26, UR16 ;  /* 0x0000001aff107299 */ /* 0x008fe40008011610 */
[----:B----4-:R-:W-:Y:S02]  /*22c0*/  UISETP.NE.AND UP2, UPT, UR20, 0x1, UPT ;  /* 0x000000011400788c */ /* 0x010fe4000bf45270 */
[----:B------:R-:W-:Y:S02]  /*22d0*/  USHF.R.U32.HI UR8, URZ, UR13, UR8 ;  /* 0x0000000dff087299 */ /* 0x000fe40008011608 */
[----:B------:R-:W-:-:S02]  /*22e0*/  USEL UR7, UR38, UR16, !UP0 ;  /* 0x0000001026077287 */ /* 0x000fc4000c000000 */
[----:B------:R-:W-:Y:S02]  /*22f0*/  USEL UR8, UR39, UR8, !UP2 ;  /* 0x0000000827087287 */ /* 0x000fe4000d000000 */
[----:B-1----:R-:W-:Y:S01]  /*2300*/  UIMAD.WIDE.U32 UR16, UR7, UR10, URZ ;  /* 0x0000000a071072a5 */ /* 0x002fe2000f8e00ff */
[----:B------:R-:W-:Y:S01]  /*2310*/  UMOV UR4, UR23 ;  /* 0x0000001700047c82 */ /* 0x000fe20008000000 */
[----:B------:R-:W-:Y:S02]  /*2320*/  UIMAD.WIDE.U32 UR18, UR37, UR12, URZ ;  /* 0x0000000c251272a5 */ /* 0x000fe4000f8e00ff */
[----:B------:R-:W-:-:S03]  /*2330*/  UIMAD.WIDE.U32 UR22, UR8, UR10, URZ ;  /* 0x0000000a081672a5 */ /* 0x000fc6000f8e00ff */
[----:B------:R-:W-:Y:S01]  /*2340*/  UMOV UR16, UR17 ;  /* 0x0000001100107c82 */ /* 0x000fe20008000000 */
[----:B------:R-:W-:Y:S02]  /*2350*/  USHF.R.U32.HI UR4, URZ, UR26, UR4 ;  /* 0x0000001aff047299 */ /* 0x000fe40008011604 */
[----:B------:R-:W-:Y:S01]  /*2360*/  @UP3 USHF.R.U32.HI UR7, URZ, UR11, UR16 ;  /* 0x0000000bff073299 */ /* 0x000fe20008011610 */
[----:B------:R-:W-:Y:S01]  /*2370*/  UMOV UR18, UR19 ;  /* 0x0000001300127c82 */ /* 0x000fe20008000000 */
[----:B------:R-:W-:Y:S01]  /*2380*/  UMOV UR22, UR23 ;  /* 0x0000001700167c82 */ /* 0x000fe20008000000 */
[----:B------:R-:W-:Y:S02]  /*2390*/  USHF.R.U32.HI UR13, URZ, UR13, UR18 ;  /* 0x0000000dff0d7299 */ /* 0x000fe40008011612 */
[----:B------:R-:W-:Y:S02]  /*23a0*/  USEL UR4, UR27, UR4, !UP0 ;  /* 0x000000041b047287 */ /* 0x000fe4000c000000 */
[----:B------:R-:W-:-:S02]  /*23b0*/  @UP3 USHF.R.U32.HI UR8, URZ, UR11, UR22 ;  /* 0x0000000bff083299 */ /* 0x000fc40008011616 */
[----:B------:R-:W-:Y:S02]  /*23c0*/  UIMAD UR9, UR42, UR7, URZ ;  /* 0x000000072a0972a4 */ /* 0x000fe4000f8e02ff */
[----:B------:R-:W-:Y:S02]  /*23d0*/  USEL UR7, UR37, UR13, !UP2 ;  /* 0x0000000d25077287 */ /* 0x000fe4000d000000 */
[----:B------:R-:W-:Y:S02]  /*23e0*/  UIMAD UR12, UR42, UR8, URZ ;  /* 0x000000082a0c72a4 */ /* 0x000fe4000f8e02ff */
[----:B------:R-:W-:Y:S02]  /*23f0*/  UISETP.GE.AND UP0, UPT, UR4, UR9, UPT ;  /* 0x000000090400728c */ /* 0x000fe4000bf06270 */
[----:B------:R-:W-:Y:S02]  /*2400*/  UIMAD.WIDE.U32 UR16, UR4, UR10, URZ ;  /* 0x0000000a041072a5 */ /* 0x000fe4000f8e00ff */
[----:B------:R-:W-:-:S02]  /*2410*/  UISETP.GE.OR UP0, UPT, UR7, UR12, UP0 ;  /* 0x0000000c0700728c */ /* 0x000fc40008706670 */
        /* <DEDUP_REMOVED lines=19> */
.L_x_40:
[----:B------:R-:W2:Y:S02]  /*2550*/  LDCU UR4, c[0x0][0xb30] ;  /* 0x00016600ff0477ac */ /* 0x000ea40008000800 */
[----:B--2---:R-:W-:-:S09]  /*2560*/  UISETP.NE.AND UP0, UPT, UR4, 0x1, UPT ;  /* 0x000000010400788c */ /* 0x004fd2000bf05270 */
[----:B------:R-:W-:Y:S05]  /*2570*/  BRA.U UP0, `(.L_x_41) ;  /* 0x0000000100447547 */ /* 0x000fea000b800000 */
[----:B------:R-:W2:Y:S01]  /*2580*/  LDCU.128 UR12, c[0x0][0xb10] ;  /* 0x00016200ff0c77ac */ /* 0x000ea20008000c00 */
[----:B------:R-:W3:Y:S01]  /*2590*/  LDCU UR16, c[0x0][0xb0c] ;  /* 0x00016180ff1077ac */ /* 0x000ee20008000800 */
[----:B------:R-:W4:Y:S01]  /*25a0*/  LDCU UR17, c[0x0][0xb20] ;  /* 0x00016400ff1177ac */ /* 0x000f220008000800 */
[----:B--2---:R-:W-:Y:S02]  /*25b0*/  UIMAD.WIDE.U32 UR10, UR37, UR12, URZ ;  /* 0x0000000c250a72a5 */ /* 0x004fe4000f8e00ff */
[----:B------:R-:W-:Y:S02]  /*25c0*/  UIMAD.WIDE.U32 UR8, UR27, UR15, URZ ;  /* 0x0000000f1b0872a5 */ /* 0x000fe4000f8e00ff */
[----:B---3--:R-:W-:Y:S02]  /*25d0*/  UISETP.NE.AND UP2, UPT, UR16, 0x1, UPT ;  /* 0x000000011000788c */ /* 0x008fe4000bf45270 */
[----:B------:R-:W-:Y:S01]  /*25e0*/  UISETP.NE.AND UP0, UPT, UR14, 0x1, UPT ;  /* 0x000000010e00788c */ /* 0x000fe2000bf05270 */
[----:B------:R-:W-:-:S02]  /*25f0*/  UMOV UR7, UR11 ;  /* 0x0000000b00077c82 */ /* 0x000fc40008000000 */
[----:B------:R-:W-:Y:S01]  /*2600*/  UMOV UR4, UR9 ;  /* 0x0000000900047c82 */ /* 0x000fe20008000000 */
[----:B------:R-:W-:Y:S02]  /*2610*/  USHF.R.U32.HI UR7, URZ, UR13, UR7 ;  /* 0x0000000dff077299 */ /* 0x000fe40008011607 */
[----:B----4-:R-:W-:Y:S02]  /*2620*/  USHF.R.U32.HI UR4, URZ, UR17, UR4 ;  /* 0x00000011ff047299 */ /* 0x010fe40008011604 */
[----:B------:R-:W-:Y:S02]  /*2630*/  USEL UR7, UR37, UR7, !UP2 ;  /* 0x0000000725077287 */ /* 0x000fe4000d000000 */
[----:B------:R-:W-:-:S04]  /*2640*/  USEL UR4, UR27, UR4, !UP0 ;  /* 0x000000041b047287 */ /* 0x000fc8000c000000 */
[----:B------:R-:W-:Y:S02]  /*2650*/  UIADD3 UR8, UPT, UPT, UR7, -UR4, URZ ;  /* 0x8000000407087290 */ /* 0x000fe4000fffe0ff */
[----:B------:R-:W-:Y:S02]  /*2660*/  UIADD3 UR4, UPT, UPT, -UR7, UR4, URZ ;  /* 0x0000000407047290 */ /* 0x000fe4000fffe1ff */
[----:B------:R-:W-:Y:S02]  /*2670*/  UIMAD UR27, UR8, UR14, UR27 ;  /* 0x0000000e081b72a4 */ /* 0x000fe4000f8e021b */
[----:B------:R-:W-:-:S12]  /*2680*/  UIMAD UR37, UR4, UR16, UR37 ;  /* 0x00000010042572a4 */ /* 0x000fd8000f8e0225 */
.L_x_41:
[----:B------:R-:W-:Y:S01]  /*2690*/  VIADD R11, R11, 0x1 ;  /* 0x000000010b0b7836 */ /* 0x000fe20000000000 */
[----:B------:R-:W-:Y:S01]  /*26a0*/  R2UR UR4, R82 ;  /* 0x00000000520472ca */ /* 0x000fe200000e0000 */
[----:B------:R-:W-:Y:S01]  /*26b0*/  UIADD3 UR20, UPT, UPT, UR27, UR63, URZ ;  /* 0x0000003f1b147290 */ /* 0x000fe2000fffe0ff */
[----:B------:R-:W-:Y:S02]  /*26c0*/  PLOP3.LUT P1, PT, PT, PT, PT, 0x80, 0x8 ;  /* 0x000000000008781c */ /* 0x000fe40003f2f070 */
[----:B------:R-:W-:-:S04]  /*26d0*/  ISETP.NE.AND P0, PT, R11, 0x2, PT ;  /* 0x000000020b00780c */ /* 0x000fc80003f05270 */
[----:B------:R-:W-:Y:S02]  /*26e0*/  SEL R3, RZ, 0x1, P0 ;  /* 0x00000001ff037807 */ /* 0x000fe40000000000 */
[----:B------:R-:W-:Y:S02]  /*26f0*/  SEL R11, R11, RZ, P0 ;  /* 0x000000ff0b0b7207 */ /* 0x000fe40000000000 */
[----:B------:R-:W-:Y:S01]  /*2700*/  LOP3.LUT R10, R10, R3, RZ, 0x3c, !PT ;  /* 0x000000030a0a7212 */ /* 0x000fe200078e3cff */
[----:B------:R-:W-:Y:S01]  /*2710*/  UIADD3 UR16, UPT, UPT, UR37, UR4, URZ ;  /* 0x0000000425107290 */ /* 0x000fe2000fffe0ff */
[----:B------:R-:W-:Y:S11]  /*2720*/  BRA.U UP1, `(.L_x_42) ;  /* 0xfffffff101407547 */ /* 0x000ff6000b83ffff */
[----:B------:R-:W-:Y:S01]  /*2730*/  UIADD3 UR7, UPT, UPT, UR6, 0x28, URZ ;  /* 0x0000002806077890 */ /* 0x000fe2000fffe0ff */
[----:B------:R-:W-:-:S03]  /*2740*/  SHF.L.U32 R3, R12, 0x1f, RZ ;  /* 0x0000001f0c037819 */ /* 0x000fc600000006ff */
[----:B------:R-:W-:-:S09]  /*2750*/  ULEA UR4, UR5, UR7, 0x3 ;  /* 0x0000000705047291 */ /* 0x000fd2000f8e18ff */
[----:B------:R-:W2:Y:S02]  /*2760*/  SYNCS.PHASECHK.TRANS64.TRYWAIT P0, [UR4], R3 ;  /* 0x00000003ff0075a7 */ /* 0x000ea40008001104 */
[----:B--2---:R-:W-:Y:S05]  /*2770*/  @!P0 BRA `(.L_x_43) ;  /* 0x0000006c009c8947 */ /* 0x004fea0003800000 */
.L_x_144:
[----:B------:R-:W-:-:S04]  /*2780*/  UIADD3 UR4, UPT, UPT, UR5, 0x1, URZ ;  /* 0x0000000105047890 */ /* 0x000fc8000fffe0ff */
[----:B------:R-:W-:-:S04]  /*2790*/  UISETP.NE.AND UP0, UPT, UR4, 0x5, UPT ;  /* 0x000000050400788c */ /* 0x000fc8000bf05270 */
[----:B------:R-:W-:Y:S02]  /*27a0*/  USEL UR6, URZ, 0x1, UP0 ;  /* 0x00000001ff067887 */ /* 0x000fe40008000000 */
[----:B------:R-:W-:-:S04]  /*27b0*/  USEL UR4, UR4, URZ, UP0 ;  /* 0x000000ff04047287 */ /* 0x000fc80008000000 */
[----:B------:R-:W-:Y:S01]  /*27c0*/  ULEA UR5, UR4, UR7, 0x3 ;  /* 0x0000000704057291 */ /* 0x000fe2000f8e18ff */
[----:B------:R-:W-:-:S04]  /*27d0*/  LOP3.LUT R2, R12, UR6, RZ, 0x3c, !PT ;  /* 0x000000060c027c12 */ /* 0x000fc8000f8e3cff */
[----:B-1----:R-:W-:-:S04]  /*27e0*/  SHF.L.U32 R3, R2, 0x1f, RZ ;  /* 0x0000001f02037819 */ /* 0x002fc800000006ff */
[----:B------:R-:W1:Y:S02]  /*27f0*/  SYNCS.PHASECHK.TRANS64.TRYWAIT P0, [UR5], R3 ;  /* 0x00000003ff0075a7 */ /* 0x000e640008001105 */
[----:B-1----:R-:W-:Y:S05]  /*2800*/  @!P0 BRA `(.L_x_44) ;  /* 0x0000006c00908947 */ /* 0x002fea0003800000 */
.L_x_146:
        /* <DEDUP_REMOVED lines=9> */
.L_x_148:
        /* <DEDUP_REMOVED lines=9> */
.L_x_150:
[----:B------:R-:W-:-:S04]  /*2930*/  UIADD3 UR4, UPT, UPT, UR4, 0x1, URZ ;  /* 0x0000000104047890 */ /* 0x000fc8000fffe0ff */
[----:B------:R-:W-:-:S04]  /*2940*/  UISETP.NE.AND UP0, UPT, UR4, 0x5, UPT ;  /* 0x000000050400788c */ /* 0x000fc8000bf05270 */
[----:B------:R-:W-:Y:S02]  /*2950*/  USEL UR5, URZ, 0x1, UP0 ;  /* 0x00000001ff057887 */ /* 0x000fe40008000000 */
[----:B------:R-:W-:-:S04]  /*2960*/  USEL UR4, UR4, URZ, UP0 ;  /* 0x000000ff04047287 */ /* 0x000fc80008000000 */
[----:B------:R-:W-:Y:S01]  /*2970*/  ULEA UR4, UR4, UR7, 0x3 ;  /* 0x0000000704047291 */ /* 0x000fe2000f8e18ff */
[----:B-1----:R-:W-:-:S04]  /*2980*/  LOP3.LUT R3, R2, UR5, RZ, 0x3c, !PT ;  /* 0x0000000502037c12 */ /* 0x002fc8000f8e3cff */
[----:B------:R-:W-:Y:S01]  /*2990*/  SHF.L.U32 R3, R3, 0x1f, RZ ;  /* 0x0000001f03037819 */ /* 0x000fe200000006ff */
[----:B------:R-:W-:-:S07]  /*29a0*/  IMAD.U32 R0, RZ, RZ, UR4 ;  /* 0x00000004ff007e24 */ /* 0x000fce000f8e00ff */
.L_x_47:
[----:B-1----:R1:W2:Y:S02]  /*29b0*/  SYNCS.PHASECHK.TRANS64.TRYWAIT P0, [R0+URZ], R3 ;  /* 0x00000003000075a7 */ /* 0x0022a400080011ff */
[----:B--2---:R-:W-:Y:S05]  /*29c0*/  @!P0 NANOSLEEP.SYNCS 0x989680 ;  /* 0x009896800000895d */ /* 0x004fea0003900000 */
[----:B------:R-:W2:Y:S02]  /*29d0*/  @!P0 SYNCS.PHASECHK.TRANS64 P0, [R0+URZ], R3 ;  /* 0x00000003000085a7 */ /* 0x000ea400080010ff */
[----:B--2---:R-:W-:Y:S05]  /*29e0*/  @P0 EXIT ;  /* 0x000000000000094d */ /* 0x004fea0003800000 */
[----:B------:R-:W-:Y:S05]  /*29f0*/  BRA `(.L_x_47) ;  /* 0xfffffffc00ec7947 */ /* 0x000fea000383ffff */
.L_x_22:
[----:B------:R-:W-:-:S04]  /*2a00*/  UISETP.NE.AND UP0, UPT, UR47, URZ, UPT ;  /* 0x000000ff2f00728c */ /* 0x000fc8000bf05270 */
[----:B------:R-:W-:-:S09]  /*2a10*/  UISETP.NE.OR UP0, UPT, UR17, 0x1, UP0 ;  /* 0x000000011100788c */ /* 0x000fd20008705670 */
[----:B------:R-:W-:Y:S05]  /*2a20*/  BRA.U UP0, `(.L_x_48) ;  /* 0x0000000500487547 */ /* 0x000fea000b800000 */
[----:B------:R-:W-:Y:S01]  /*2a30*/  ISETP.GE.U32.AND P2, PT, R0, 0x2, PT ;  /* 0x000000020000780c */ /* 0x000fe20003f46070 */
[----:B------:R-:W-:Y:S01]  /*2a40*/  IMAD.MOV.U32 R12, RZ, RZ, 0x1 ;  /* 0x00000001ff0c7424 */ /* 0x000fe200078e00ff */
[----:B------:R-:W-:Y:S02]  /*2a50*/  CS2R R10, SRZ ;  /* 0x00000000000a7805 */ /* 0x000fe4000001ff00 */
[----:B------:R-:W-:Y:S01]  /*2a60*/  CS2R R8, SRZ ;  /* 0x0000000000087805 */ /* 0x000fe2000001ff00 */
[----:B------:R-:W-:Y:S01]  /*2a70*/  UMOV UR6, 0x400 ;  /* 0x0000040000067882 */ /* 0x000fe20000000000 */
[----:B------:R-:W-:Y:S01]  /*2a80*/  UMOV UR5, URZ ;  /* 0x000000ff00057c82 */ /* 0x000fe20008000000 */
[----:B------:R-:W-:-:S12]  /*2a90*/  ULEA UR6, UR47, UR6, 0x18 ;  /* 0x000000062f067291 */ /* 0x000fd8000f8ec0ff */
.L_x_52:
[----:B------:R-:W-:Y:S02]  /*2aa0*/  LEA R2, R8, UR6, 0x3 ;  /* 0x0000000608027c11 */ /* 0x000fe4000f8e18ff */
[----:B------:R-:W-:-:S03]  /*2ab0*/  SHF.L.U32 R5, R9, 0x1f, RZ ;  /* 0x0000001f09057819 */ /* 0x000fc600000006ff */
[----:B------:R-:W-:Y:S01]  /*2ac0*/  VIADD R4, R2, 0x110 ;  /* 0x0000011002047836 */ /* 0x000fe20000000000 */
[----:B------:R-:W1:Y:S02]  /*2ad0*/  SYNCS.PHASECHK.TRANS64.TRYWAIT P0, [R2+URZ+0x100], R5 ;  /* 0x00010005020075a7 */ /* 0x000e6400080011ff */
[----:B-1----:R-:W-:Y:S05]  /*2ae0*/  @!P0 BRA `(.L_x_49) ;  /* 0x0000006c00208947 */ /* 0x002fea0003800000 */
.L_x_151:
[----:B------:R-:W-:Y:S01]  /*2af0*/  ULEA UR4, UR5, UR6, 0x3 ;  /* 0x0000000605047291 */ /* 0x000fe2000f8e18ff */
[----:B------:R-:W-:Y:S02]  /*2b00*/  PRMT R4, RZ, 0x654, R4 ;  /* 0x00000654ff047816 */ /* 0x000fe40000000004 */
[----:B-1----:R-:W-:Y:S01]  /*2b10*/  SHF.L.U32 R5, R12, 0x1f, RZ ;  /* 0x0000001f0c057819 */ /* 0x002fe200000006ff */
[----:B------:R-:W-:Y:S01]  /*2b20*/  UIADD3 UR7, UPT, UPT, UR4, 0xa0, URZ ;  /* 0x000000a004077890 */ /* 0x000fe2000fffe0ff */
[----:B------:R1:W-:Y:S05]  /*2b30*/  SYNCS.ARRIVE.TRANS64.RED.A1T0 RZ, [R4+URZ], RZ ;  /* 0x000000ff04ff79a7 */ /* 0x0003ea00081004ff */
[----:B------:R-:W-:Y:S01]  /*2b40*/  IMAD.U32 R7, RZ, RZ, UR7 ;  /* 0x00000007ff077e24 */ /* 0x000fe2000f8e00ff */
[----:B------:R-:W2:Y:S04]  /*2b50*/  SYNCS.PHASECHK.TRANS64.TRYWAIT P0, [UR4+0xb0], R5 ;  /* 0x0000b005ff0075a7 */ /* 0x000ea80008001104 */
[----:B------:R-:W-:Y:S01]  /*2b60*/  PRMT R6, R0, 0x654, R7 ;  /* 0x0000065400067816 */ /* 0x000fe20000000007 */
[----:B-1----:R-:W-:Y:S01]  /*2b70*/  @!P2 IMAD.MOV.U32 R4, RZ, RZ, 0x10 ;  /* 0x00000010ff04a424 */ /* 0x002fe200078e00ff */
[----:B--2---:R-:W-:Y:S06]  /*2b80*/  @!P0 BRA `(.L_x_50) ;  /* 0x0000006c000c8947 */ /* 0x004fec0003800000 */
.L_x_153:
[----:B------:R-:W-:Y:S01]  /*2b90*/  ULEA UR8, UR5, UR6, 0x4 ;  /* 0x0000000605087291 */ /* 0x000fe2000f8e20ff */
[----:B------:R-:W-:Y:S01]  /*2ba0*/  SEL R3, R6, R3, !P2 ;  /* 0x0000000306037207 */ /* 0x000fe20005000000 */
[----:B------:R-:W-:Y:S01]  /*2bb0*/  UIADD3 UR9, UPT, UPT, UR4, 0xa0, URZ ;  /* 0x000000a004097890 */ /* 0x000fe2000fffe0ff */
[----:B-1----:R-:W-:Y:S01]  /*2bc0*/  LEA R2, R11, UR6, 0x3 ;  /* 0x000000060b027c11 */ /* 0x002fe2000f8e18ff */
[----:B------:R-:W-:Y:S01]  /*2bd0*/  UIADD3 UR8, UPT, UPT, UR8, 0x130, URZ ;  /* 0x0000013008087890 */ /* 0x000fe2000fffe0ff */
[----:B------:R-:W-:Y:S01]  /*2be0*/  SHF.L.U32 R5, R10, 0x1f, RZ ;  /* 0x0000001f0a057819 */ /* 0x000fe200000006ff */
[----:B------:R1:W-:Y:S01]  /*2bf0*/  @!P2 SYNCS.ARRIVE.TRANS64.RED RZ, [R3+URZ], R4 ;  /* 0x0000000403ffa9a7 */ /* 0x0003e200080004ff */
[----:B------:R-:W-:Y:S01]  /*2c00*/  UIADD3 UR4, UPT, UPT, UR5, 0x1, URZ ;  /* 0x0000000105047890 */ /* 0x000fe2000fffe0ff */
[----:B------:R-:W-:-:S03]  /*2c10*/  VIADD R8, R8, 0x1 ;  /* 0x0000000108087836 */ /* 0x000fc60000000000 */
[----:B------:R-:W-:Y:S02]  /*2c20*/  UISETP.NE.AND UP0, UPT, UR4, 0x2, UPT ;  /* 0x000000020400788c */ /* 0x000fe4000bf05270 */
[----:B------:R-:W-:Y:S06]  /*2c30*/  UGETNEXTWORKID.BROADCAST [UR8], [UR9] ;  /* 0x00000000080073ca */ /* 0x000fec0008000100 */
[----:B------:R-:W-:Y:S01]  /*2c40*/  USEL UR7, URZ, 0x1, UP0 ;  /* 0x00000001ff077887 */ /* 0x000fe20008000000 */
[----:B------:R-:W-:Y:S01]  /*2c50*/  ISETP.NE.AND P0, PT, R8, 0x2, PT ;  /* 0x000000020800780c */ /* 0x000fe20003f05270 */
[----:B------:R-:W-:Y:S01]  /*2c60*/  USEL UR5, UR4, URZ, UP0 ;  /* 0x000000ff04057287 */ /* 0x000fe20008000000 */
[----:B------:R-:W2:Y:S03]  /*2c70*/  SYNCS.PHASECHK.TRANS64.TRYWAIT P1, [R2+URZ+0xa0], R5 ;  /* 0x0000a005020075a7 */ /* 0x000ea600080211ff */
[----:B------:R-:W-:Y:S01]  /*2c80*/  LOP3.LUT R12, R12, UR7, RZ, 0x3c, !PT ;  /* 0x000000070c0c7c12 */ /* 0x000fe2000f8e3cff */
[----:B-12---:R-:W-:Y:S07]  /*2c90*/  @!P1 BRA `(.L_x_51) ;  /* 0x0000006800e09947 */ /* 0x006fee0003800000 */
.L_x_154:
[C---:B------:R-:W-:Y:S01]  /*2ca0*/  LEA R4, R11.reuse, UR6, 0x4 ;  /* 0x000000060b047c11 */ /* 0x040fe2000f8e20ff */
[----:B-1----:R-:W-:Y:S01]  /*2cb0*/  VIADD R2, R2, 0xb0 ;  /* 0x000000b002027836 */ /* 0x002fe20000000000 */
[----:B------:R-:W-:Y:S01]  /*2cc0*/  SEL R8, R8, RZ, P0 ;  /* 0x000000ff08087207 */ /* 0x000fe20000000000 */
[----:B------:R-:W-:-:S03]  /*2cd0*/  VIADD R11, R11, 0x1 ;  /* 0x000000010b0b7836 */ /* 0x000fc60000000000 */
[----:B------:R-:W1:Y:S01]  /*2ce0*/  LDS.128 R4, [R4+0x130] ;  /* 0x0001300004047984 */ /* 0x000e620000000c00 */
[----:B------:R-:W-:Y:S02]  /*2cf0*/  PRMT R2, RZ, 0x654, R2 ;  /* 0x00000654ff027816 */ /* 0x000fe40000000002 */
[C---:B------:R-:W-:Y:S01]  /*2d00*/  ISETP.NE.AND P1, PT, R11.reuse, 0x2, PT ;  /* 0x000000020b00780c */ /* 0x040fe20003f25270 */
[----:B------:R-:W-:Y:S01]  /*2d10*/  @!PT LDS RZ, [RZ] ;  /* 0x00000000fffff984 */ /* 0x000fe20000000800 */
[----:B------:R-:W-:Y:S01]  /*2d20*/  @!PT LDS RZ, [RZ] ;  /* 0x00000000fffff984 */ /* 0x000fe20000000800 */
[----:B------:R-:W-:Y:S01]  /*2d30*/  @!PT LDS RZ, [RZ] ;  /* 0x00000000fffff984 */ /* 0x000fe20000000800 */
[----:B------:R-:W-:Y:S01]  /*2d40*/  @!PT LDS RZ, [RZ] ;  /* 0x00000000fffff984 */ /* 0x000fe20000000800 */
[----:B------:R2:W-:Y:S06]  /*2d50*/  MEMBAR.ALL.CTA ;  /* 0x0000000000007992 */ /* 0x0005ec0000008000 */
[----:B--2---:R-:W2:Y:S01]  /*2d60*/  FENCE.VIEW.ASYNC.S ;  /* 0x00000000000073c6 */ /* 0x004ea20000000000 */
[----:B------:R-:W-:Y:S01]  /*2d70*/  SEL R11, R11, RZ, P1 ;  /* 0x000000ff0b0b7207 */ /* 0x000fe20000800000 */
[----:B--2---:R2:W-:Y:S01]  /*2d80*/  SYNCS.ARRIVE.TRANS64.RED.A1T0 RZ, [R2+URZ], RZ ;  /* 0x000000ff02ff79a7 */ /* 0x0045e200081004ff */
[----:B-1----:R-:W-:-:S02]  /*2d90*/  LOP3.LUT P3, RZ, R6, 0x1, RZ, 0xc0, !PT ;  /* 0x0000000106ff7812 */ /* 0x002fc4000786c0ff */
[----:B------:R-:W-:-:S04]  /*2da0*/  SEL R5, RZ, 0x1, P1 ;  /* 0x00000001ff057807 */ /* 0x000fc80000800000 */
[----:B------:R-:W-:Y:S02]  /*2db0*/  LOP3.LUT R10, R10, R5, RZ, 0x3c, !PT ;  /* 0x000000050a0a7212 */ /* 0x000fe400078e3cff */
[----:B--2---:R-:W-:-:S04]  /*2dc0*/  SEL R2, RZ, 0x1, P0 ;  /* 0x00000001ff027807 */ /* 0x004fc80000000000 */
[----:B------:R-:W-:Y:S01]  /*2dd0*/  LOP3.LUT R9, R9, R2, RZ, 0x3c, !PT ;  /* 0x0000000209097212 */ /* 0x000fe200078e3cff */
[----:B------:R-:W-:Y:S06]  /*2de0*/  @P3 BRA `(.L_x_52) ;  /* 0xfffffffc002c3947 */ /* 0x000fec000383ffff */
[----:B------:R-:W-:Y:S01]  /*2df0*/  ULEA UR4, UR5, UR6, 0x3 ;  /* 0x0000000605047291 */ /* 0x000fe2000f8e18ff */
[----:B------:R-:W-:-:S08]  /*2e00*/  SHF.L.U32 R3, R12, 0x1f, RZ ;  /* 0x0000001f0c037819 */ /* 0x000fd000000006ff */
[----:B------:R-:W1:Y:S02]  /*2e10*/  SYNCS.PHASECHK.TRANS64 P0, [UR4+0xb0], R3 ;  /* 0x0000b003ff0075a7 */ /* 0x000e640008001004 */
[----:B-1----:R-:W-:Y:S05]  /*2e20*/  @P0 BRA `(.L_x_53) ;  /* 0x0000000000080947 */ /* 0x002fea0003800000 */
[----:B------:R-:W1:Y:S02]  /*2e30*/  SYNCS.PHASECHK.TRANS64.TRYWAIT P0, [UR4+0xb0], R3 ;  /* 0x0000b003ff0075a7 */ /* 0x000e640008001104 */
[----:B-1----:R-:W-:Y:S05]  /*2e40*/  @!P0 BRA `(.L_x_54) ;  /* 0x0000006800888947 */ /* 0x002fea0003800000 */
.L_x_53:
[----:B------:R-:W-:-:S04]  /*2e50*/  UIADD3 UR7, UPT, UPT, UR5, 0x1, URZ ;  /* 0x0000000105077890 */ /* 0x000fc8000fffe0ff */
[----:B------:R-:W-:-:S04]  /*2e60*/  UISETP.NE.AND UP0, UPT, UR7, 0x2, UPT ;  /* 0x000000020700788c */ /* 0x000fc8000bf05270 */
[----:B------:R-:W-:Y:S02]  /*2e70*/  USEL UR8, URZ, 0x1, UP0 ;  /* 0x00000001ff087887 */ /* 0x000fe40008000000 */
[----:B------:R-:W-:-:S04]  /*2e80*/  USEL UR7, UR7, URZ, UP0 ;  /* 0x000000ff07077287 */ /* 0x000fc80008000000 */
[----:B------:R-:W-:Y:S01]  /*2e90*/  ULEA UR7, UR7, UR6, 0x3 ;  /* 0x0000000607077291 */ /* 0x000fe2000f8e18ff */
[----:B-1----:R-:W-:-:S04]  /*2ea0*/  LOP3.LUT R3, R12, UR8, RZ, 0x3c, !PT ;  /* 0x000000080c037c12 */ /* 0x002fc8000f8e3cff */
[----:B------:R-:W-:-:S04]  /*2eb0*/  SHF.L.U32 R0, R3, 0x1f, RZ ;  /* 0x0000001f03007819 */ /* 0x000fc800000006ff */
[----:B------:R-:W1:Y:S02]  /*2ec0*/  SYNCS.PHASECHK.TRANS64 P0, [UR7+0xb0], R0 ;  /* 0x0000b000ff0075a7 */ /* 0x000e640008001007 */
[----:B-1----:R-:W-:Y:S05]  /*2ed0*/  @P0 EXIT ;  /* 0x000000000000094d */ /* 0x002fea0003800000 */
[----:B------:R-:W-:Y:S02]  /*2ee0*/  SHF.L.U32 R3, R3, 0x1f, RZ ;  /* 0x0000001f03037819 */ /* 0x000fe400000006ff */
[----:B------:R-:W-:-:S07]  /*2ef0*/  MOV R0, UR7 ;  /* 0x0000000700007c02 */ /* 0x000fce0008000f00 */
.L_x_55:
[----:B-1----:R1:W2:Y:S02]  /*2f00*/  SYNCS.PHASECHK.TRANS64.TRYWAIT P0, [R0+URZ+0xb0], R3 ;  /* 0x0000b003000075a7 */ /* 0x0022a400080011ff */
[----:B--2---:R-:W-:Y:S05]  /*2f10*/  @!P0 NANOSLEEP.SYNCS 0x989680 ;  /* 0x009896800000895d */ /* 0x004fea0003900000 */
[----:B------:R-:W2:Y:S02]  /*2f20*/  @!P0 SYNCS.PHASECHK.TRANS64 P0, [R0+URZ+0xb0], R3 ;  /* 0x0000b003000085a7 */ /* 0x000ea400080010ff */
[----:B--2---:R-:W-:Y:S05]  /*2f30*/  @P0 EXIT ;  /* 0x000000000000094d */ /* 0x004fea0003800000 */
[----:B------:R-:W-:Y:S05]  /*2f40*/  BRA `(.L_x_55) ;  /* 0xfffffffc00ec7947 */ /* 0x000fea000383ffff */
.L_x_48:
[----:B------:R-:W-:Y:S05]  /*2f50*/  BRA.U UP4, `(.L_x_56) ;  /* 0x0000000d04bc7547 */ /* 0x000fea000b800000 */
[----:B------:R-:W-:Y:S01]  /*2f60*/  UMOV UR4, 0x40 ;  /* 0x0000004000047882 */ /* 0x000fe20000000000 */
[----:B------:R-:W-:Y:S01]  /*2f70*/  NOP ;  /* 0x0000000000007918 */ /* 0x000fe20000000000 */
[----:B------:R-:W-:Y:S01]  /*2f80*/  ULEA UR5, UR47, UR4, 0x18 ;  /* 0x000000042f057291 */ /* 0x000fe2000f8ec0ff */
[----:B------:R-:W-:Y:S02]  /*2f90*/  UMOV UR6, 0x400 ;  /* 0x0000040000067882 */ /* 0x000fe40000000000 */
[----:B------:R-:W-:-:S06]  /*2fa0*/  ULEA UR6, UR47, UR6, 0x18 ;  /* 0x000000062f067291 */ /* 0x000fcc000f8ec0ff */
[----:B------:R-:W1:Y:S02]  /*2fb0*/  LDS.U8 R0, [UR5+0x1c] ;  /* 0x00001c05ff007984 */ /* 0x000e640008000000 */
[----:B-1----:R-:W-:-:S13]  /*2fc0*/  ISETP.NE.AND P0, PT, R0, RZ, PT ;  /* 0x000000ff0000720c */ /* 0x002fda0003f05270 */
[----:B------:R-:W-:Y:S05]  /*2fd0*/  @P0 BRA `(.L_x_57) ;  /* 0x0000000000580947 */ /* 0x000fea0003800000 */
[----:B------:R-:W-:-:S13]  /*2fe0*/  ELECT P0, URZ, PT ;  /* 0x0000000000ff782f */ /* 0x000fda0003800000 */
[----:B------:R-:W-:Y:S05]  /*2ff0*/  @!P0 BRA `(.L_x_58) ;  /* 0x0000000000608947 */ /* 0x000fea0003800000 */
[----:B------:R-:W-:Y:S01]  /*3000*/  UMOV UR4, 0x10 ;  /* 0x0000001000047882 */ /* 0x000fe20000000000 */
[----:B------:R-:W-:Y:S01]  /*3010*/  HFMA2 R0, -RZ, RZ, 0, 5.9604644775390625e-08 ;  /* 0x00000001ff007431 */ /* 0x000fe200000001ff */
[----:B------:R-:W-:-:S03]  /*3020*/  MOV R3, 0xffff ;  /* 0x0000ffff00037802 */ /* 0x000fc60000000f00 */
[----:B------:R-:W-:Y:S04]  /*3030*/  DEPBAR.LE SB1, 0x36 ;  /* 0x00009d800000791a */ /* 0x000fe80000000000 */
[----:B------:R-:W1:Y:S02]  /*3040*/  UTCATOMSWS.FIND_AND_SET.ALIGN UP0, UR4, UR4 ;  /* 0x00000004000475e3 */ /* 0x000e640008000800 */
[----:B-1----:R-:W-:Y:S01]  /*3050*/  MOV R4, UR4 ;  /* 0x0000000400047c02 */ /* 0x002fe20008000f00 */
[----:B------:R-:W-:Y:S06]  /*3060*/  BRA.U UP0, `(.L_x_59) ;  /* 0x0000000100187547 */ /* 0x000fec000b800000 */
.L_x_60:
[----:B------:R-:W-:Y:S05]  /*3070*/  NANOSLEEP 0x64 ;  /* 0x000000640000795d */ /* 0x000fea0003800000 */
[----:B------:R-:W-:-:S05]  /*3080*/  UMOV UR4, 0x10 ;  /* 0x0000001000047882 */ /* 0x000fca0000000000 */
[----:B------:R-:W-:Y:S04]  /*3090*/  DEPBAR.LE SB1, 0x36 ;  /* 0x00009d800000791a */ /* 0x000fe80000000000 */
[----:B------:R-:W1:Y:S02]  /*30a0*/  UTCATOMSWS.FIND_AND_SET.ALIGN UP0, UR4, UR4 ;  /* 0x00000004000475e3 */ /* 0x000e640008000800 */
[----:B-1----:R-:W-:Y:S01]  /*30b0*/  MOV R4, UR4 ;  /* 0x0000000400047c02 */ /* 0x002fe20008000f00 */
[----:B------:R-:W-:Y:S05]  /*30c0*/  BRA.U !UP0, `(.L_x_60) ;  /* 0xfffffffd08e87547 */ /* 0x000fea000b83ffff */
.L_x_59:
[-C--:B------:R-:W-:Y:S02]  /*30d0*/  SHF.L.U32 R3, R3, R4.reuse, RZ ;  /* 0x0000000403037219 */ /* 0x080fe400000006ff */
[----:B------:R-:W-:Y:S01]  /*30e0*/  SHF.L.U32 R0, R0, R4, RZ ;  /* 0x0000000400007219 */ /* 0x000fe200000006ff */
[----:B------:R-:W-:Y:S02]  /*30f0*/  IMAD.SHL.U32 R4, R4, 0x20, RZ ;  /* 0x0000002004047824 */ /* 0x000fe400078e00ff */
[----:B------:R1:W-:Y:S04]  /*3100*/  ATOMS.OR RZ, [UR5+0x14], R3 ;  /* 0x00001403ffff798c */ /* 0x0003e8000b000005 */
[----:B------:R1:W-:Y:S04]  /*3110*/  ATOMS.OR RZ, [UR5+0x18], R0 ;  /* 0x00001800ffff798c */ /* 0x0003e8000b000005 */
[----:B------:R1:W-:Y:S01]  /*3120*/  STS [UR6+0x150], R4 ;  /* 0x00015004ff007988 */ /* 0x0003e20008000806 */
[----:B------:R-:W-:Y:S05]  /*3130*/  BRA `(.L_x_58) ;  /* 0x0000000000107947 */ /* 0x000fea0003800000 */
.L_x_57:
[----:B------:R-:W-:Y:S02]  /*3140*/  MOV R0, 0xffffffff ;  /* 0xffffffff00007802 */ /* 0x000fe40000000f00 */
[----:B------:R-:W-:-:S03]  /*3150*/  MOV R4, 0x3180 ;  /* 0x0000318000047802 */ /* 0x000fc60000000f00 */
[----:B------:R1:W-:Y:S04]  /*3160*/  STS [UR6+0x150], R0 ;  /* 0x00015000ff007988 */ /* 0x0003e80008000806 */
[----:B-1---5:R-:W-:Y:S05]  /*3170*/  CALL.REL.NOINC `($__internal_1_$__cuda_sm10x_tcgen05_guardrail_trap_phase_invalid_during_alloc) ;  /* 0x0000006c00d47944 */ /* 0x022fea0003c00000 */
.L_x_58:
[----:B------:R-:W-:Y:S05]  /*3180*/  WARPSYNC.ALL ;  /* 0x0000000000007948 */ /* 0x000fea0003800000 */
[----:B------:R-:W2:Y:S01]  /*3190*/  S2UR UR4, SR_CgaCtaId ;  /* 0x00000000000479c3 */ /* 0x000ea20000008800 */
[----:B------:R-:W-:Y:S01]  /*31a0*/  UMOV UR26, 0x400 ;  /* 0x00000400001a7882 */ /* 0x000fe20000000000 */
[----:B------:R-:W-:-:S06]  /*31b0*/  NOP ;  /* 0x0000000000007918 */ /* 0x000fcc0000000000 */
[----:B------:R-:W-:Y:S06]  /*31c0*/  BAR.ARV 0x6, 0xa0 ;  /* 0x0182800000007b1d */ /* 0x000fec0000002000 */
[----:B------:R-:W3:Y:S01]  /*31d0*/  LDCU UR5, c[0x0][0x38c] ;  /* 0x00007180ff0577ac */ /* 0x000ee20008000800 */
[----:B------:R-:W-:Y:S01]  /*31e0*/  LOP3.LUT R2, R2, 0xffff, RZ, 0xc0, !PT ;  /* 0x0000ffff02027812 */ /* 0x000fe200078ec0ff */
[----:B------:R-:W-:Y:S01]  /*31f0*/  IMAD.MOV.U32 R11, RZ, RZ, 0x1 ;  /* 0x00000001ff0b7424 */ /* 0x000fe200078e00ff */
[----:B------:R-:W-:Y:S01]  /*3200*/  CS2R R8, SRZ ;  /* 0x0000000000087805 */ /* 0x000fe2000001ff00 */
[----:B------:R-:W4:Y:S01]  /*3210*/  LDCU UR7, c[0x0][0x38c] ;  /* 0x00007180ff0777ac */ /* 0x000f220008000800 */
[----:B------:R-:W-:Y:S01]  /*3220*/  R2UR UR27, R2 ;  /* 0x00000000021b72ca */ /* 0x000fe200000e0000 */
[----:B------:R-:W-:Y:S01]  /*3230*/  IMAD.MOV.U32 R10, RZ, RZ, RZ ;  /* 0x000000ffff0a7224 */ /* 0x000fe200078e00ff */
[----:B------:R-:W-:Y:S01]  /*3240*/  UMOV UR31, URZ ;  /* 0x000000ff001f7c82 */ /* 0x000fe20008000000 */
[----:B------:R-:W-:Y:S01]  /*3250*/  UMOV UR22, URZ ;  /* 0x000000ff00167c82 */ /* 0x000fe20008000000 */
[----:B--2---:R-:W-:Y:S01]  /*3260*/  ULEA UR26, UR4, UR26, 0x18 ;  /* 0x0000001a041a7291 */ /* 0x004fe2000f8ec0ff */
[----:B------:R-:W-:Y:S01]  /*3270*/  UMOV UR38, 0x0 ;  /* 0x0000000000267882 */ /* 0x000fe20000000000 */
[----:B------:R-:W-:-:S02]  /*3280*/  UMOV UR39, 0x8200010 ;  /* 0x0820001000277882 */ /* 0x000fc40000000000 */
[----:B------:R-:W-:Y:S02]  /*3290*/  UIADD3 UR4, UPT, UPT, UR26, 0x8400, URZ ;  /* 0x000084001a047890 */ /* 0x000fe4000fffe0ff */
[----:B------:R-:W-:Y:S02]  /*32a0*/  UIADD3 UR6, UPT, UPT, UR26, 0x1c400, URZ ;  /* 0x0001c4001a067890 */ /* 0x000fe4000fffe0ff */
[----:B---3--:R-:W-:Y:S01]  /*32b0*/  UIADD3 UR5, UPT, UPT, UR5, 0x3f, URZ ;  /* 0x0000003f05057890 */ /* 0x008fe2000fffe0ff */
[----:B-1----:R-:W1:Y:S01]  /*32c0*/  LDS R0, [UR26+0x150] ;  /* 0x0001501aff007984 */ /* 0x002e620008000800 */
[----:B------:R-:W-:Y:S01]  /*32d0*/  UMOV UR36, 0x0 ;  /* 0x0000000000247882 */ /* 0x000fe20000000000 */
[----:B------:R-:W-:Y:S01]  /*32e0*/  UMOV UR37, 0x8200010 ;  /* 0x0820001000257882 */ /* 0x000fe20000000000 */
[----:B------:R-:W-:Y:S02]  /*32f0*/  USHF.R.S32.HI UR40, URZ, 0x1f, UR5 ;  /* 0x0000001fff287899 */ /* 0x000fe40008011405 */
[----:B----4-:R-:W-:-:S02]  /*3300*/  UISETP.GE.AND UP4, UPT, UR7, 0x1, UPT ;  /* 0x000000010700788c */ /* 0x010fc4000bf86270 */
[----:B------:R-:W-:Y:S02]  /*3310*/  ULEA.HI UR40, UR40, UR5, URZ, 0x6 ;  /* 0x0000000528287291 */ /* 0x000fe4000f8f30ff */
[----:B------:R-:W-:Y:S02]  /*3320*/  USHF.R.U32.HI UR5, URZ, 0x4, UR4 ;  /* 0x00000004ff057899 */ /* 0x000fe40008011604 */
[----:B------:R-:W-:Y:S02]  /*3330*/  USHF.R.S32.HI UR40, URZ, 0x6, UR40 ;  /* 0x00000006ff287899 */ /* 0x000fe40008011428 */
[----:B------:R-:W-:Y:S02]  /*3340*/  USHF.R.U32.HI UR4, URZ, 0x4, UR6 ;  /* 0x00000004ff047899 */ /* 0x000fe40008011606 */
[----:B------:R-:W-:Y:S02]  /*3350*/  UISETP.LT.AND UP0, UPT, UR40, 0x1, UPT ;  /* 0x000000012800788c */ /* 0x000fe4000bf01270 */
[----:B------:R-:W-:-:S02]  /*3360*/  ULOP3.LUT UR5, UR5, 0x3fff, URZ, 0xc0, !UPT ;  /* 0x00003fff05057892 */ /* 0x000fc4000f8ec0ff */
[----:B------:R-:W-:Y:S02]  /*3370*/  ULOP3.LUT UR4, UR4, 0x3fff, URZ, 0xc0, !UPT ;  /* 0x00003fff04047892 */ /* 0x000fe4000f8ec0ff */
[----:B------:R-:W-:Y:S02]  /*3380*/  USEL UR41, UR40, 0x1, !UP0 ;  /* 0x0000000128297887 */ /* 0x000fe4000c000000 */
[----:B------:R-:W-:Y:S02]  /*3390*/  ULOP3.LUT UR28, UR5, 0x10000, URZ, 0xfc, !UPT ;  /* 0x00010000051c7892 */ /* 0x000fe4000f8efcff */
[----:B------:R-:W-:Y:S02]  /*33a0*/  ULOP3.LUT UR29, UR4, 0x10000, URZ, 0xfc, !UPT ;  /* 0x00010000041d7892 */ /* 0x000fe4000f8efcff */
[----:B------:R-:W-:Y:S01]  /*33b0*/  UIADD3 UR41, UPT, UPT, -UR41, URZ, URZ ;  /* 0x000000ff29297290 */ /* 0x000fe2000fffe1ff */
[----:B------:R-:W-:Y:S01]  /*33c0*/  UMOV UR34, 0x0 ;  /* 0x0000000000227882 */ /* 0x000fe20000000000 */
[----:B------:R-:W-:Y:S01]  /*33d0*/  UMOV UR35, 0x8200010 ;  /* 0x0820001000237882 */ /* 0x000fe20000000000 */
[----:B------:R-:W-:Y:S01]  /*33e0*/  UMOV UR32, 0x0 ;  /* 0x0000000000207882 */ /* 0x000fe20000000000 */
[----:B------:R-:W-:Y:S01]  /*33f0*/  UMOV UR33, 0x8200010 ;  /* 0x0820001000217882 */ /* 0x000fe20000000000 */
[----:B-1----:R-:W-:-:S15]  /*3400*/  R2UR UR42, R0 ;  /* 0x00000000002a72ca */ /* 0x002fde00000e0000 */
.L_x_67:
[----:B------:R-:W-:Y:S02]  /*3410*/  LEA R0, R10, UR26, 0x3 ;  /* 0x0000001a0a007c11 */ /* 0x000fe4000f8e18ff */
[----:B------:R-:W-:Y:S02]  /*3420*/  SHF.L.U32 R5, R9, 0x1f, RZ ;  /* 0x0000001f09057819 */ /* 0x000fe400000006ff */
[----:B------:R-:W-:Y:S01]  /*3430*/  PLOP3.LUT P0, PT, PT, PT, UP4, 0x80, 0x8 ;  /* 0x000000000008781c */ /* 0x000fe20003f0f048 */
[----:B------:R-:W-:Y:S01]  /*3440*/  VIADD R3, R0, 0xb0 ;  /* 0x000000b000037836 */ /* 0x000fe20000000000 */
[----:B-1----:R-:W1:Y:S02]  /*3450*/  SYNCS.PHASECHK.TRANS64.TRYWAIT P1, [R0+URZ+0xa0], R5 ;  /* 0x0000a005000075a7 */ /* 0x002e6400080211ff */
[----:B-1-3--:R-:W-:Y:S09]  /*3460*/  @!P1 BRA `(.L_x_61) ;  /* 0x0000006400189947 */ /* 0x00aff20003800000 */
.L_x_156:
[----:B------:R-:W-:Y:S01]  /*3470*/  LEA R4, R10, UR26, 0x4 ;  /* 0x0000001a0a047c11 */ /* 0x000fe2000f8e20ff */
[----:B------:R-:W-:Y:S01]  /*3480*/  @UP4 ULEA UR4, UR22, UR26, 0x3 ;  /* 0x0000001a16044291 */ /* 0x000fe2000f8e18ff */
[----:B------:R-:W-:Y:S01]  /*3490*/  PLOP3.LUT P2, PT, PT, PT, PT, 0x80, 0x8 ;  /* 0x000000000008781c */ /* 0x000fe20003f4f070 */
[----:B------:R-:W-:Y:S01]  /*34a0*/  ULEA UR30, UR31, UR26, 0x3 ;  /* 0x0000001a1f1e7291 */ /* 0x000fe2000f8e18ff */
[----:B------:R-:W-:Y:S01]  /*34b0*/  PRMT R3, RZ, 0x654, R3 ;  /* 0x00000654ff037816 */ /* 0x000fe20000000003 */
[----:B------:R-:W-:Y:S01]  /*34c0*/  ULEA UR11, UR31, UR42, 0x7 ;  /* 0x0000002a1f0b7291 */ /* 0x000fe2000f8e38ff */
[----:B-1----:R-:W1:Y:S01]  /*34d0*/  LDS.128 R4, [R4+0x130] ;  /* 0x0001300004047984 */ /* 0x002e620000000c00 */
[----:B------:R-:W-:Y:S02]  /*34e0*/  @P0 SHF.L.U32 R2, R8, 0x1f, RZ ;  /* 0x0000001f08020819 */ /* 0x000fe400000006ff */
[----:B------:R-:W-:Y:S01]  /*34f0*/  SHF.L.U32 R0, R11, 0x1f, RZ ;  /* 0x0000001f0b007819 */ /* 0x000fe200000006ff */
[----:B------:R-:W-:Y:S01]  /*3500*/  @!PT LDS RZ, [RZ] ;  /* 0x00000000fffff984 */ /* 0x000fe20000000800 */
[----:B------:R-:W-:Y:S01]  /*3510*/  @!PT LDS RZ, [RZ] ;  /* 0x00000000fffff984 */ /* 0x000fe20000000800 */
[----:B------:R-:W-:Y:S01]  /*3520*/  @!PT LDS RZ, [RZ] ;  /* 0x00000000fffff984 */ /* 0x000fe20000000800 */
[----:B------:R-:W-:Y:S01]  /*3530*/  @!PT LDS RZ, [RZ] ;  /* 0x00000000fffff984 */ /* 0x000fe20000000800 */
[----:B------:R2:W-:Y:S06]  /*3540*/  MEMBAR.ALL.CTA ;  /* 0x0000000000007992 */ /* 0x0005ec0000008000 */
[----:B--2---:R-:W2:Y:S02]  /*3550*/  FENCE.VIEW.ASYNC.S ;  /* 0x00000000000073c6 */ /* 0x004ea40000000000 */
[----:B--2---:R2:W-:Y:S01]  /*3560*/  SYNCS.ARRIVE.TRANS64.RED.A1T0 RZ, [R3+URZ], RZ ;  /* 0x000000ff03ff79a7 */ /* 0x0045e200081004ff */
[----:B------:R2:W3:Y:S01]  /*3570*/  @P0 SYNCS.PHASECHK.TRANS64.TRYWAIT P2, [UR4], R2 ;  /* 0x00000002ff0005a7 */ /* 0x0004e20008041104 */
[----:B-1----:R-:W-:Y:S01]  /*3580*/  LOP3.LUT P1, RZ, R6, 0x1, RZ, 0xc0, !PT ;  /* 0x0000000106ff7812 */ /* 0x002fe2000782c0ff */
[----:B------:R-:W1:Y:S02]  /*3590*/  SYNCS.PHASECHK.TRANS64.TRYWAIT P0, [UR30+0xe0], R0 ;  /* 0x0000e000ff0075a7 */ /* 0x000e64000800111e */
[----:B-123--:R-:W-:Y:S10]  /*35a0*/  @!P0 BRA `(.L_x_62) ;  /* 0x0000006000dc8947 */ /* 0x00eff40003800000 */
.L_x_158:
[----:B------:R-:W-:Y:S01]  /*35b0*/  IADD3 R10, PT, PT, R10, 0x1, RZ ;  /* 0x000000010a0a7810 */ /* 0x000fe20007ffe0ff */
[----:B------:R-:W-:Y:S06]  /*35c0*/  BRA.U !UP4, `(.L_x_63) ;  /* 0x000000010cc07547 */ /* 0x000fec000b800000 */
[----:B------:R-:W-:Y:S01]  /*35d0*/  UPLOP3.LUT UP2, UPT, UPT, UPT, UPT, 0x40, 0x4 ;  /* 0x000000000004789c */ /* 0x000fe20003f4e870 */
[----:B------:R-:W-:Y:S01]  /*35e0*/  UMOV UR24, UR41 ;  /* 0x0000002900187c82 */ /* 0x000fe20008000000 */
[----:B------:R-:W-:Y:S01]  /*35f0*/  UMOV UR23, UR40 ;  /* 0x0000002800177c82 */ /* 0x000fe20008000000 */
[----:B------:R-:W-:-:S08]  /*3600*/  UMOV UR10, UR22 ;  /* 0x00000016000a7c82 */ /* 0x000fd00008000000 */
.L_x_66:
[----:B------:R-:W-:Y:S02]  /*3610*/  UIADD3 UR24, UPT, UPT, UR24, 0x1, URZ ;  /* 0x0000000118187890 */ /* 0x000fe4000fffe0ff */
[----:B--2---:R-:W-:Y:S02]  /*3620*/  ULEA UR5, UR10, UR26, 0x3 ;  /* 0x0000001a0a057291 */ /* 0x004fe4000f8e18ff */
[----:B------:R-:W-:Y:S01]  /*3630*/  UISETP.NE.AND UP3, UPT, UR24, URZ, UPT ;  /* 0x000000ff1800728c */ /* 0x000fe2000bf65270 */
[----:B---3--:R-:W-:Y:S10]  /*3640*/  @P2 BRA `(.L_x_64) ;  /* 0x00000000000c2947 */ /* 0x008ff40003800000 */
[----:B-1----:R-:W-:Y:S04]  /*3650*/  SHF.L.U32 R3, R8, 0x1f, RZ ;  /* 0x0000001f08037819 */ /* 0x002fe800000006ff */
[----:B------:R-:W1:Y:S02]  /*3660*/  SYNCS.PHASECHK.TRANS64.TRYWAIT P0, [UR5], R3 ;  /* 0x00000003ff0075a7 */ /* 0x000e640008001105 */
[----:B-1----:R-:W-:Y:S05]  /*3670*/  @!P0 BRA `(.L_x_65) ;  /* 0x0000006000c08947 */ /* 0x002fea0003800000 */
.L_x_64:
[----:B------:R-:W-:Y:S01]  /*3680*/  UISETP.NE.AND UP0, UPT, UR23, 0x1, UPT ;  /* 0x000000011700788c */ /* 0x000fe2000bf05270 */
[----:B------:R-:W-:Y:S01]  /*3690*/  PLOP3.LUT P2, PT, PT, PT, PT, 0x80, 0x8 ;  /* 0x000000000008781c */ /* 0x000fe20003f4f070 */
[----:B------:R-:W-:Y:S02]  /*36a0*/  UIADD3 UR4, UPT, UPT, UR10, 0x1, URZ ;  /* 0x000000010a047890 */ /* 0x000fe4000fffe0ff */
[----:B------:R-:W-:Y:S02]  /*36b0*/  UIADD3 UR25, UPT, UPT, UR5, 0x28, URZ ;  /* 0x0000002805197890 */ /* 0x000fe4000fffe0ff */
[----:B------:R-:W-:Y:S01]  /*36c0*/  UISETP.NE.AND UP1, UPT, UR4, 0x5, UPT ;  /* 0x000000050400788c */ /* 0x000fe2000bf25270 */
[----:B------:R-:W-:Y:S01]  /*36d0*/  PLOP3.LUT P0, PT, PT, PT, UP0, 0x80, 0x8 ;  /* 0x000000000008781c */ /* 0x000fe20003f0f008 */
[----:B------:R-:W-:Y:S02]  /*36e0*/  UIADD3 UR23, UPT, UPT, UR23, -0x1, URZ ;  /* 0xffffffff17177890 */ /* 0x000fe4000fffe0ff */
[----:B------:R-:W-:Y:S02]  /*36f0*/  USEL UR6, URZ, 0x1, UP1 ;  /* 0x00000001ff067887 */ /* 0x000fe40008800000 */
[----:B------:R-:W-:Y:S01]  /*3700*/  USEL UR22, UR4, URZ, UP1 ;  /* 0x000000ff04167287 */ /* 0x000fe20008800000 */
[----:B------:R-:W-:Y:S01]  /*3710*/  UMOV UR7, 0x40004040 ;  /* 0x4000404000077882 */ /* 0x000fe20000000000 */
[----:B------:R-:W-:Y:S02]  /*3720*/  UMOV UR5, 0x40004040 ;  /* 0x4000404000057882 */ /* 0x000fe40000000000 */
[----:B------:R-:W-:Y:S01]  /*3730*/  @UP0 ULEA UR4, UR22, UR26, 0x3 ;  /* 0x0000001a16040291 */ /* 0x000fe2000f8e18ff */
[----:B------:R-:W-:Y:S01]  /*3740*/  LOP3.LUT R8, R8, UR6, RZ, 0x3c, !PT ;  /* 0x0000000608087c12 */ /* 0x000fe2000f8e3cff */
[----:B------:R-:W-:Y:S01]  /*3750*/  ULEA UR6, UR10, UR29, 0xa ;  /* 0x0000001d0a067291 */ /* 0x000fe2000f8e50ff */
[----:B------:R-:W-:Y:S02]  /*3760*/  UMOV UR21, 0x40004040 ;  /* 0x4000404000157882 */ /* 0x000fe40000000000 */
[----:B-1----:R-:W-:Y:S01]  /*3770*/  @P0 SHF.L.U32 R0, R8, 0x1f, RZ ;  /* 0x0000001f08000819 */ /* 0x002fe200000006ff */
[----:B------:R-:W-:Y:S02]  /*3780*/  UIADD3 UR20, UPT, UPT, UR6, 0x2, URZ ;  /* 0x0000000206147890 */ /* 0x000fe4000fffe0ff */
[----:B------:R-:W-:Y:S01]  /*3790*/  UIADD3 UR16, UPT, UPT, UR6, 0x4, URZ ;  /* 0x0000000406107890 */ /* 0x000fe2000fffe0ff */
[----:B------:R2:W3:Y:S01]  /*37a0*/  @P0 SYNCS.PHASECHK.TRANS64.TRYWAIT P2, [UR4], R0 ;  /* 0x00000000ff0005a7 */ /* 0x0004e20008041104 */
[----:B------:R-:W-:Y:S02]  /*37b0*/  ULEA UR4, UR10, UR28, 0xa ;  /* 0x0000001c0a047291 */ /* 0x000fe4000f8e50ff */
[----:B------:R-:W-:Y:S02]  /*37c0*/  UIADD3 UR12, UPT, UPT, UR6, 0x6, URZ ;  /* 0x00000006060c7890 */ /* 0x000fe4000fffe0ff */
[----:B------:R-:W-:Y:S02]  /*37d0*/  UIADD3 UR18, UPT, UPT, UR4, 0x2, URZ ;  /* 0x0000000204127890 */ /* 0x000fe4000fffe0ff */
[----:B------:R-:W-:Y:S02]  /*37e0*/  UIADD3 UR14, UPT, UPT, UR4, 0x4, URZ ;  /* 0x00000004040e7890 */ /* 0x000fe4000fffe0ff */
[----:B------:R-:W-:Y:S01]  /*37f0*/  UIADD3 UR8, UPT, UPT, UR4, 0x6, URZ ;  /* 0x0000000604087890 */ /* 0x000fe2000fffe0ff */
[----:B------:R2:W-:Y:S01]  /*3800*/  UTCHMMA gdesc[UR4], gdesc[UR6], tmem[UR11], tmem[UR38], idesc[UR39], UP2 ;  /* 0x00ff2606040075ea */ /* 0x0005e2000900000b */
[----:B------:R-:W-:Y:S01]  /*3810*/  UPLOP3.LUT UP2, UPT, UPT, UPT, UPT, 0x80, 0x8 ;  /* 0x000000000008789c */ /* 0x000fe20003f4f070 */
[----:B------:R-:W-:Y:S01]  /*3820*/  UMOV UR19, 0x40004040 ;  /* 0x4000404000137882 */ /* 0x000fe20000000000 */
[----:B------:R-:W-:Y:S01]  /*3830*/  UMOV UR17, 0x40004040 ;  /* 0x4000404000117882 */ /* 0x000fe20000000000 */
[----:B------:R2:W-:Y:S01]  /*3840*/  UTCHMMA gdesc[UR18], gdesc[UR20], tmem[UR11], tmem[UR36], idesc[UR37], UPT ;  /* 0x00ff2414120075ea */ /* 0x0005e2000b80000b */
[----:B------:R-:W-:Y:S01]  /*3850*/  UMOV UR15, 0x40004040 ;  /* 0x40004040000f7882 */ /* 0x000fe20000000000 */
[----:B------:R-:W-:Y:S01]  /*3860*/  UMOV UR13, 0x40004040 ;  /* 0x40004040000d7882 */ /* 0x000fe20000000000 */
[----:B------:R-:W-:Y:S01]  /*3870*/  UMOV UR9, 0x40004040 ;  /* 0x4000404000097882 */ /* 0x000fe20000000000 */
[----:B------:R2:W-:Y:S01]  /*3880*/  UTCHMMA gdesc[UR14], gdesc[UR16], tmem[UR11], tmem[UR34], idesc[UR35], UPT ;  /* 0x00ff22100e0075ea */ /* 0x0005e2000b80000b */
[----:B------:R2:W-:Y:S01]  /*3890*/  UTCHMMA gdesc[UR8], gdesc[UR12], tmem[UR11], tmem[UR32], idesc[UR33], UPT ;  /* 0x00ff200c080075ea */ /* 0x0005e2000b80000b */
[----:B------:R2:W-:Y:S01]  /*38a0*/  UTCBAR.MULTICAST [UR25], URZ, UR27 ;  /* 0x000000ff190073e9 */ /* 0x0005e2000800081b */
[----:B------:R-:W-:Y:S01]  /*38b0*/  UMOV UR10, UR22 ;  /* 0x00000016000a7c82 */ /* 0x000fe20008000000 */
[----:B------:R-:W-:Y:S05]  /*38c0*/  BRA.U UP3, `(.L_x_66) ;  /* 0xfffffffd03507547 */ /* 0x000fea000b83ffff */
.L_x_63:
[----:B--2---:R-:W-:Y:S01]  /*38d0*/  UIADD3 UR4, UPT, UPT, UR31, 0x1, URZ ;  /* 0x000000011f047890 */ /* 0x004fe2000fffe0ff */
[C---:B------:R-:W-:Y:S01]  /*38e0*/  ISETP.NE.AND P0, PT, R10.reuse, 0x2, PT ;  /* 0x000000020a00780c */ /* 0x040fe20003f05270 */
[----:B------:R-:W-:Y:S02]  /*38f0*/  UIADD3 UR5, UPT, UPT, UR30, 0xc0, URZ ;  /* 0x000000c01e057890 */ /* 0x000fe4000fffe0ff */
[----:B------:R-:W-:Y:S01]  /*3900*/  UISETP.NE.AND UP0, UPT, UR4, 0x4, UPT ;  /* 0x000000040400788c */ /* 0x000fe2000bf05270 */
[----:B-1----:R-:W-:Y:S02]  /*3910*/  SEL R0, RZ, 0x1, P0 ;  /* 0x00000001ff007807 */ /* 0x002fe40000000000 */
[----:B------:R-:W-:Y:S01]  /*3920*/  SEL R10, R10, RZ, P0 ;  /* 0x000000ff0a0a7207 */ /* 0x000fe20000000000 */
[----:B------:R-:W-:Y:S01]  /*3930*/  USEL UR6, URZ, 0x1, UP0 ;  /* 0x00000001ff067887 */ /* 0x000fe20008000000 */
[----:B------:R-:W-:Y:S01]  /*3940*/  LOP3.LUT R9, R9, R0, RZ, 0x3c, !PT ;  /* 0x0000000009097212 */ /* 0x000fe200078e3cff */
[----:B------:R-:W-:Y:S01]  /*3950*/  USEL UR31, UR4, URZ, UP0 ;  /* 0x000000ff041f7287 */ /* 0x000fe20008000000 */
[----:B------:R1:W-:Y:S03]  /*3960*/  UTCBAR [UR5], URZ ;  /* 0x000000ff050073e9 */ /* 0x0003e600080000ff */
[----:B------:R-:W-:Y:S01]  /*3970*/  LOP3.LUT R11, R11, UR6, RZ, 0x3c, !PT ;  /* 0x000000060b0b7c12 */ /* 0x000fe2000f8e3cff */
[----:B------:R-:W-:Y:S07]  /*3980*/  @P1 BRA `(.L_x_67) ;  /* 0xfffffff800a01947 */ /* 0x000fee000383ffff */
[----:B------:R-:W2:Y:S01]  /*3990*/  S2UR UR8, SR_CgaCtaId ;  /* 0x00000000000879c3 */ /* 0x000ea20000008800 */
[----:B------:R-:W-:Y:S01]  /*39a0*/  ELECT P0, URZ, PT ;  /* 0x0000000000ff782f */ /* 0x000fe20003800000 */
[----:B------:R-:W-:Y:S01]  /*39b0*/  IMAD.MOV.U32 R0, RZ, RZ, 0x1 ;  /* 0x00000001ff007424 */ /* 0x000fe200078e00ff */
[----:B------:R-:W-:Y:S01]  /*39c0*/  UIADD3 UR26, UPT, UPT, UR26, 0xe0, URZ ;  /* 0x000000e01a1a7890 */ /* 0x000fe2000fffe0ff */
[----:B------:R-:W-:Y:S01]  /*39d0*/  SHF.L.U32 R3, R11, 0x1f, RZ ;  /* 0x0000001f0b037819 */ /* 0x000fe200000006ff */
[----:B------:R-:W-:-:S03]  /*39e0*/  UMOV UR4, 0x40 ;  /* 0x0000004000047882 */ /* 0x000fc60000000000 */
[----:B------:R-:W-:Y:S01]  /*39f0*/  UVIRTCOUNT.DEALLOC.SMPOOL 0x80 ;  /* 0x000000800000784c */ /* 0x000fe20000000000 */
[----:B--2---:R-:W-:Y:S02]  /*3a00*/  ULEA UR8, UR8, UR4, 0x18 ;  /* 0x0000000408087291 */ /* 0x004fe4000f8ec0ff */
[----:B------:R-:W-:-:S07]  /*3a10*/  ULEA UR4, UR31, UR26, 0x3 ;  /* 0x0000001a1f047291 */ /* 0x000fce000f8e18ff */
[----:B------:R2:W-:Y:S02]  /*3a20*/  @P0 STS.U8 [UR8+0x1c], R0 ;  /* 0x00001c00ff000988 */ /* 0x0005e40008000008 */
[----:B------:R-:W4:Y:S02]  /*3a30*/  SYNCS.PHASECHK.TRANS64.TRYWAIT P0, [UR4], R3 ;  /* 0x00000003ff0075a7 */ /* 0x000f240008001104 */
[----:B--2-4-:R-:W-:Y:S05]  /*3a40*/  @!P0 BRA `(.L_x_68) ;  /* 0x0000005c00e48947 */ /* 0x014fea0003800000 */
.L_x_161:
[----:B------:R-:W-:-:S04]  /*3a50*/  UIADD3 UR4, UPT, UPT, UR31, 0x1, URZ ;  /* 0x000000011f047890 */ /* 0x000fc8000fffe0ff */
[----:B------:R-:W-:-:S04]  /*3a60*/  UISETP.NE.AND UP0, UPT, UR4, 0x4, UPT ;  /* 0x000000040400788c */ /* 0x000fc8000bf05270 */
[----:B------:R-:W-:Y:S02]  /*3a70*/  USEL UR6, URZ, 0x1, UP0 ;  /* 0x00000001ff067887 */ /* 0x000fe40008000000 */
[----:B------:R-:W-:-:S04]  /*3a80*/  USEL UR4, UR4, URZ, UP0 ;  /* 0x000000ff04047287 */ /* 0x000fc80008000000 */
[----:B-1----:R-:W-:Y:S01]  /*3a90*/  ULEA UR5, UR4, UR26, 0x3 ;  /* 0x0000001a04057291 */ /* 0x002fe2000f8e18ff */
[----:B------:R-:W-:-:S04]  /*3aa0*/  LOP3.LUT R2, R11, UR6, RZ, 0x3c, !PT ;  /* 0x000000060b027c12 */ /* 0x000fc8000f8e3cff */
[----:B--2---:R-:W-:-:S04]  /*3ab0*/  SHF.L.U32 R3, R2, 0x1f, RZ ;  /* 0x0000001f02037819 */ /* 0x004fc800000006ff */
[----:B------:R-:W1:Y:S02]  /*3ac0*/  SYNCS.PHASECHK.TRANS64.TRYWAIT P0, [UR5], R3 ;  /* 0x00000003ff0075a7 */ /* 0x000e640008001105 */
[----:B-1----:R-:W-:Y:S05]  /*3ad0*/  @!P0 BRA `(.L_x_69) ;  /* 0x0000005c00d88947 */ /* 0x002fea0003800000 */
.L_x_163:
        /* <DEDUP_REMOVED lines=9> */
.L_x_165:
[----:B------:R-:W-:-:S04]  /*3b70*/  UIADD3 UR4, UPT, UPT, UR4, 0x1, URZ ;  /* 0x0000000104047890 */ /* 0x000fc8000fffe0ff */
[----:B------:R-:W-:-:S04]  /*3b80*/  UISETP.NE.AND UP0, UPT, UR4, 0x4, UPT ;  /* 0x000000040400788c */ /* 0x000fc8000bf05270 */
[----:B------:R-:W-:Y:S02]  /*3b90*/  USEL UR5, URZ, 0x1, UP0 ;  /* 0x00000001ff057887 */ /* 0x000fe40008000000 */
[----:B------:R-:W-:-:S04]  /*3ba0*/  USEL UR4, UR4, URZ, UP0 ;  /* 0x000000ff04047287 */ /* 0x000fc80008000000 */
[----:B------:R-:W-:Y:S01]  /*3bb0*/  ULEA UR4, UR4, UR26, 0x3 ;  /* 0x0000001a04047291 */ /* 0x000fe2000f8e18ff */
[----:B-1----:R-:W-:-:S04]  /*3bc0*/  LOP3.LUT R3, R2, UR5, RZ, 0x3c, !PT ;  /* 0x0000000502037c12 */ /* 0x002fc8000f8e3cff */
[----:B------:R-:W-:-:S04]  /*3bd0*/  SHF.L.U32 R3, R3, 0x1f, RZ ;  /* 0x0000001f03037819 */ /* 0x000fc800000006ff */
[----:B------:R-:W1:Y:S02]  /*3be0*/  SYNCS.PHASECHK.TRANS64.TRYWAIT P0, [UR4], R3 ;  /* 0x00000003ff0075a7 */ /* 0x000e640008001104 */
[----:B-1----:R-:W-:Y:S05]  /*3bf0*/  @!P0 BRA `(.L_x_71) ;  /* 0x0000005c00c08947 */ /* 0x002fea0003800000 */
.L_x_167:
[----:B------:R-:W-:Y:S01]  /*3c00*/  NOP ;  /* 0x0000000000007918 */ /* 0x000fe20000000000 */
[----:B-1----:R-:W1:Y:S01]  /*3c10*/  LDS R0, [UR8+0x14] ;  /* 0x00001408ff007984 */ /* 0x002e620008000800 */
[----:B------:R-:W-:Y:S01]  /*3c20*/  ULOP3.LUT UR4, UR42, 0xffff, URZ, 0xc0, !UPT ;  /* 0x0000ffff2a047892 */ /* 0x000fe2000f8ec0ff */
[----:B------:R-:W-:Y:S01]  /*3c30*/  UMOV UR5, 0xffff ;  /* 0x0000ffff00057882 */ /* 0x000fe20000000000 */
[----:B------:R-:W-:Y:S02]  /*3c40*/  UMOV UR6, 0x1 ;  /* 0x0000000100067882 */ /* 0x000fe40000000000 */
[----:B------:R-:W-:-:S04]  /*3c50*/  USHF.R.U32.HI UR4, URZ, 0x5, UR4 ;  /* 0x00000005ff047899 */ /* 0x000fc80008011604 */
[----:B------:R-:W-:Y:S02]  /*3c60*/  USHF.L.U32 UR5, UR5, UR4, URZ ;  /* 0x0000000405057299 */ /* 0x000fe400080006ff */
[----:B------:R-:W-:-:S04]  /*3c70*/  USHF.L.U32 UR4, UR6, UR4, URZ ;  /* 0x0000000406047299 */ /* 0x000fc800080006ff */
[----:B-1----:R-:W-:-:S04]  /*3c80*/  LOP3.LUT R0, R0, UR5, RZ, 0xc0, !PT ;  /* 0x0000000500007c12 */ /* 0x002fc8000f8ec0ff */
[----:B------:R-:W-:-:S13]  /*3c90*/  ISETP.NE.AND P0, PT, R0, UR5, PT ;  /* 0x0000000500007c0c */ /* 0x000fda000bf05270 */
[----:B------:R-:W-:Y:S05]  /*3ca0*/  @P0 BRA `(.L_x_72) ;  /* 0x0000000000580947 */ /* 0x000fea0003800000 */
[----:B------:R-:W1:Y:S02]  /*3cb0*/  LDS R0, [UR8+0x18] ;  /* 0x00001808ff007984 */ /* 0x000e640008000800 */
[----:B-1----:R-:W-:-:S04]  /*3cc0*/  LOP3.LUT R0, R0, UR4, RZ, 0xc0, !PT ;  /* 0x0000000400007c12 */ /* 0x002fc8000f8ec0ff */
[----:B------:R-:W-:-:S13]  /*3cd0*/  ISETP.NE.AND P0, PT, R0, UR4, PT ;  /* 0x0000000400007c0c */ /* 0x000fda000bf05270 */
[----:B------:R-:W-:Y:S05]  /*3ce0*/  @P0 BRA `(.L_x_73) ;  /* 0x00000000003c0947 */ /* 0x000fea0003800000 */
[----:B------:R-:W1:Y:S01]  /*3cf0*/  S2R R2, SR_LANEID ;  /* 0x0000000000027919 */ /* 0x000e620000000000 */
[----:B------:R-:W-:Y:S01]  /*3d00*/  ULOP3.LUT UR5, URZ, UR5, URZ, 0x33, !UPT ;  /* 0x00000005ff057292 */ /* 0x000fe2000f8e33ff */
[----:B------:R-:W-:Y:S01]  /*3d10*/  LOP3.LUT R4, RZ, UR4, RZ, 0x33, !PT ;  /* 0x00000004ff047c12 */ /* 0x000fe2000f8e33ff */
[----:B------:R-:W-:Y:S02]  /*3d20*/  VOTEU.ANY UR4, UPT, PT ;  /* 0x0000000000047886 */ /* 0x000fe400038e0100 */
[----:B------:R-:W-:Y:S01]  /*3d30*/  UFLO.U32 UR4, UR4 ;  /* 0x00000004000472bd */ /* 0x000fe200080e0000 */
[----:B------:R-:W2:Y:S01]  /*3d40*/  REDUX UR6, R4 ;  /* 0x00000000040673c4 */ /* 0x000ea20000000000 */
[----:B------:R-:W-:-:S06]  /*3d50*/  IMAD.U32 R0, RZ, RZ, UR5 ;  /* 0x00000005ff007e24 */ /* 0x000fcc000f8e00ff */
[----:B------:R4:W-:Y:S01]  /*3d60*/  UTCATOMSWS.AND URZ, UR5 ;  /* 0x0000000500ff79e3 */ /* 0x0009e20008000000 */
[----:B------:R-:W3:Y:S01]  /*3d70*/  REDUX UR7, R0 ;  /* 0x00000000000773c4 */ /* 0x000ee20000000000 */
[----:B-1----:R-:W-:Y:S01]  /*3d80*/  ISETP.EQ.U32.AND P0, PT, R2, UR4, PT ;  /* 0x0000000402007c0c */ /* 0x002fe2000bf02070 */
[----:B--2---:R-:W-:Y:S01]  /*3d90*/  IMAD.U32 R2, RZ, RZ, UR6 ;  /* 0x00000006ff027e24 */ /* 0x004fe2000f8e00ff */
[----:B---3--:R-:W-:-:S11]  /*3da0*/  MOV R3, UR7 ;  /* 0x0000000700037c02 */ /* 0x008fd60008000f00 */
[----:B------:R4:W-:Y:S04]  /*3db0*/  @P0 ATOMS.AND RZ, [UR8+0x14], R3 ;  /* 0x00001403ffff098c */ /* 0x0009e8000a800008 */
[----:B------:R4:W-:Y:S01]  /*3dc0*/  @P0 ATOMS.AND RZ, [UR8+0x18], R2 ;  /* 0x00001802ffff098c */ /* 0x0009e2000a800008 */
[----:B------:R-:W-:Y:S05]  /*3dd0*/  BRA `(.L_x_74) ;  /* 0x0000000000147947 */ /* 0x000fea0003800000 */
.L_x_73:
[----:B------:R-:W-:Y:S02]  /*3de0*/  MOV R2, 0x3e00 ;  /* 0x00003e0000027802 */ /* 0x000fe40000000f00 */
[----:B---3-5:R-:W-:Y:S05]  /*3df0*/  CALL.REL.NOINC `($__internal_0_$__cuda_sm10x_tcgen05_guardrail_trap_col_being_dealloced_not_returned_by_alloc) ;  /* 0x0000006000a87944 */ /* 0x028fea0003c00000 */
[----:B------:R-:W-:Y:S05]  /*3e00*/  BRA `(.L_x_74) ;  /* 0x0000000000087947 */ /* 0x000fea0003800000 */
.L_x_72:
[----:B------:R-:W-:Y:S02]  /*3e10*/  MOV R2, 0x3e30 ;  /* 0x00003e3000027802 */ /* 0x000fe40000000f00 */
[----:B---3-5:R-:W-:Y:S05]  /*3e20*/  CALL.REL.NOINC `($__internal_2_$__cuda_sm10x_tcgen05_guardrail_trap_unallocated_columns_being_dealloced) ;  /* 0x0000006000b47944 */ /* 0x028fea0003c00000 */
.L_x_74:
[----:B------:R-:W-:Y:S01]  /*3e30*/  NOP ;  /* 0x0000000000007918 */ /* 0x000fe20000000000 */
[----:B----4-:R-:W-:Y:S05]  /*3e40*/  EXIT ;  /* 0x000000000000794d */ /* 0x010fea0003800000 */
.L_x_56:
[----:B------:R-:W-:-:S09]  /*3e50*/  UISETP.NE.OR UP0, UPT, UR17, 0x3, !UP3 ;  /* 0x000000031100788c */ /* 0x000fd2000df05670 */
[----:B------:R-:W-:Y:S05]  /*3e60*/  BRA.U UP0, `(.L_x_75) ;  /* 0x0000001100547547 */ /* 0x000fea000b800000 */
[----:B------:R-:W1:Y:S01]  /*3e70*/  LDCU UR31, c[0x0][0x370] ;  /* 0x00006e00ff1f77ac */ /* 0x000e620008000800 */
[----:B------:R-:W2:Y:S01]  /*3e80*/  LDC.64 R16, c[0x0][0x348] ;  /* 0x0000d200ff107b82 */ /* 0x000ea20000000a00 */
[----:B------:R-:W-:Y:S02]  /*3e90*/  HFMA2 R13, -RZ, RZ, 0, 0 ;  /* 0x00000000ff0d7431 */ /* 0x000fe400000001ff */
[----:B------:R-:W-:Y:S01]  /*3ea0*/  IMAD.MOV.U32 R15, RZ, RZ, 0x1 ;  /* 0x00000001ff0f7424 */ /* 0x000fe200078e00ff */
[----:B------:R-:W1:Y:S01]  /*3eb0*/  LDCU.128 UR48, c[0x0][0xb10] ;  /* 0x00016200ff3077ac */ /* 0x000e620008000c00 */
[----:B------:R-:W-:Y:S01]  /*3ec0*/  IMAD.MOV.U32 R14, RZ, RZ, RZ ;  /* 0x000000ffff0e7224 */ /* 0x000fe200078e00ff */
[----:B------:R-:W-:Y:S01]  /*3ed0*/  MOV R7, 0x2000 ;  /* 0x0000200000077802 */ /* 0x000fe20000000f00 */
[----:B------:R-:W3:Y:S01]  /*3ee0*/  LDCU UR30, c[0x0][0x374] ;  /* 0x00006e80ff1e77ac */ /* 0x000ee20008000800 */
[----:B------:R-:W4:Y:S01]  /*3ef0*/  LDC.64 R2, c[0x0][0x888] ;  /* 0x00022200ff027b82 */ /* 0x000f220000000a00 */
[----:B------:R-:W3:Y:S01]  /*3f00*/  LDCU UR15, c[0x0][0xb0c] ;  /* 0x00016180ff0f77ac */ /* 0x000ee20008000800 */
[----:B------:R-:W2:Y:S06]  /*3f10*/  LDCU UR40, c[0x0][0xb20] ;  /* 0x00016400ff2877ac */ /* 0x000eac0008000800 */
[----:B------:R-:W4:Y:S01]  /*3f20*/  LDC.64 R4, c[0x0][0x890] ;  /* 0x00022400ff047b82 */ /* 0x000f220000000a00 */
[----:B------:R-:W2:Y:S01]  /*3f30*/  LDCU UR4, c[0x0][0xb30] ;  /* 0x00016600ff0477ac */ /* 0x000ea20008000800 */
[----:B------:R-:W-:Y:S01]  /*3f40*/  UMOV UR21, 0x400 ;  /* 0x0000040000157882 */ /* 0x000fe20000000000 */
[----:B-1----:R-:W-:-:S02]  /*3f50*/  UIMAD.WIDE.U32 UR6, UR31, UR48, URZ ;  /* 0x000000301f0672a5 */ /* 0x002fc4000f8e00ff */
[----:B---3--:R-:W-:Y:S02]  /*3f60*/  UIMAD.WIDE.U32 UR8, UR30, UR51, URZ ;  /* 0x000000331e0872a5 */ /* 0x008fe4000f8e00ff */
[----:B------:R-:W-:Y:S02]  /*3f70*/  ULEA UR21, UR47, UR21, 0x18 ;  /* 0x000000152f157291 */ /* 0x000fe4000f8ec0ff */
[----:B------:R-:W-:Y:S02]  /*3f80*/  UPLOP3.LUT UP3, UPT, UPT, UPT, UPT, 0x40, 0x4 ;  /* 0x000000000004789c */ /* 0x000fe40003f6e870 */
[----:B------:R-:W-:Y:S01]  /*3f90*/  UIADD3 UR37, UPT, UPT, UR21, 0x68, URZ ;  /* 0x0000006815257890 */ /* 0x000fe2000fffe0ff */
[----:B------:R-:W-:Y:S01]  /*3fa0*/  UMOV UR6, UR7 ;  /* 0x0000000700067c82 */ /* 0x000fe20008000000 */
[----:B------:R-:W-:Y:S01]  /*3fb0*/  UMOV UR38, UR9 ;  /* 0x0000000900267c82 */ /* 0x000fe20008000000 */
[----:B------:R-:W-:Y:S02]  /*3fc0*/  UISETP.GE.AND UP0, UPT, UR42, 0x1, UPT ;  /* 0x000000012a00788c */ /* 0x000fe4000bf06270 */
[----:B------:R-:W-:Y:S01]  /*3fd0*/  UISETP.NE.AND UP4, UPT, UR42, 0x1, UPT ;  /* 0x000000012a00788c */ /* 0x000fe2000bf85270 */
[----:B------:R-:W1:Y:S01]  /*3fe0*/  LDCU.64 UR22, c[0x0][0xb28] ;  /* 0x00016500ff1677ac */ /* 0x000e620008000a00 */
[----:B------:R-:W-:-:S02]  /*3ff0*/  UISETP.NE.AND UP6, UPT, UR15, 0x1, UPT ;  /* 0x000000010f00788c */ /* 0x000fc4000bfc5270 */
[----:B------:R-:W-:Y:S02]  /*4000*/  UISETP.NE.AND UP5, UPT, UR50, 0x1, UPT ;  /* 0x000000013200788c */ /* 0x000fe4000bfa5270 */
[----:B------:R-:W-:Y:S02]  /*4010*/  UIADD3 UR33, UPT, UPT, UR21, 0x50, URZ ;  /* 0x0000005015217890 */ /* 0x000fe4000fffe0ff */
[----:B------:R-:W-:Y:S02]  /*4020*/  UIADD3 UR25, UPT, UPT, UR21, 0x58, URZ ;  /* 0x0000005815197890 */ /* 0x000fe4000fffe0ff */
[----:B------:R-:W-:Y:S02]  /*4030*/  UIADD3 UR17, UPT, UPT, UR21, 0x60, URZ ;  /* 0x0000006015117890 */ /* 0x000fe4000fffe0ff */
[----:B------:R-:W-:Y:S02]  /*4040*/  UPRMT UR37, UR47, 0x654, UR37 ;  /* 0x000006542f257896 */ /* 0x000fe40008000025 */
[----:B------:R-:W-:-:S02]  /*4050*/  USHF.R.U32.HI UR39, URZ, UR49, UR6 ;  /* 0x00000031ff277299 */ /* 0x000fc40008011606 */
[----:B--2---:R-:W-:Y:S02]  /*4060*/  USHF.R.U32.HI UR38, URZ, UR40, UR38 ;  /* 0x00000028ff267299 */ /* 0x004fe40008011626 */
[----:B------:R-:W-:-:S11]  /*4070*/  UISETP.NE.AND UP2, UPT, UR4, 0x1, UPT ;  /* 0x000000010400788c */ /* 0x000fd6000bf45270 */
.L_x_86:
[C---:B------:R-:W-:Y:S02]  /*4080*/  LEA R12, R14.reuse, UR21, 0x3 ;  /* 0x000000150e0c7c11 */ /* 0x040fe4000f8e18ff */
[----:B------:R-:W-:Y:S02]  /*4090*/  SHF.L.U32 R9, R13, 0x1f, RZ ;  /* 0x0000001f0d097819 */ /* 0x000fe400000006ff */
[----:B------:R-:W-:Y:S02]  /*40a0*/  LEA R10, R14, UR21, 0x4 ;  /* 0x000000150e0a7c11 */ /* 0x000fe4000f8e20ff */
[----:B--2---:R-:W2:Y:S02]  /*40b0*/  SYNCS.PHASECHK.TRANS64.TRYWAIT P0, [R12+URZ+0xa0], R9 ;  /* 0x0000a0090c0075a7 */ /* 0x004ea400080011ff */
[----:B--2---:R-:W-:Y:S05]  /*40c0*/  @!P0 BRA `(.L_x_76) ;  /* 0x0000005800a48947 */ /* 0x004fea0003800000 */
.L_x_168:
[----:B--2---:R-:W2:Y:S01]  /*40d0*/  LDS.128 R8, [R10+0x130] ;  /* 0x000130000a087984 */ /* 0x004ea20000000c00 */
[----:B------:R-:W-:Y:S01]  /*40e0*/  UISETP.GE.AND UP0, UPT, UR42, 0x1, UPT ;  /* 0x000000012a00788c */ /* 0x000fe2000bf06270 */
[----:B------:R-:W-:Y:S01]  /*40f0*/  @!PT LDS RZ, [RZ] ;  /* 0x00000000fffff984 */ /* 0x000fe20000000800 */
[----:B------:R-:W-:Y:S01]  /*4100*/  @!PT LDS RZ, [RZ] ;  /* 0x00000000fffff984 */ /* 0x000fe20000000800 */
[----:B------:R-:W-:Y:S01]  /*4110*/  @!PT LDS RZ, [RZ] ;  /* 0x00000000fffff984 */ /* 0x000fe20000000800 */
[----:B------:R-:W-:Y:S01]  /*4120*/  @!PT LDS RZ, [RZ] ;  /* 0x00000000fffff984 */ /* 0x000fe20000000800 */
[----:B------:R3:W-:Y:S06]  /*4130*/  MEMBAR.ALL.CTA ;  /* 0x0000000000007992 */ /* 0x0007ec0000008000 */
[----:B---3--:R-:W3:Y:S01]  /*4140*/  FENCE.VIEW.ASYNC.S ;  /* 0x00000000000073c6 */ /* 0x008ee20000000000 */
[----:B--2---:R-:W-:Y:S11]  /*4150*/  LOP3.LUT P0, RZ, R10, 0x1, RZ, 0xc0, !PT ;  /* 0x000000010aff7812 */ /* 0x004ff6000780c0ff */
[----:B------:R-:W-:Y:S02]  /*4160*/  @!UPT UIADD3 URZ, UPT, UPT, URZ, URZ, URZ ;  /* 0x000000fffffff290 */ /* 0x000fe4000fffe0ff */
[----:B---3--:R-:W-:Y:S01]  /*4170*/  VOTEU.ANY UP1, P0 ;  /* 0x0000000000ff7886 */ /* 0x008fe20000020100 */
[----:B------:R-:W-:Y:S11]  /*4180*/  PLOP3.LUT P0, PT, PT, PT, UP1, 0x80, 0x8 ;  /* 0x000000000008781c */ /* 0x000ff60003f0f018 */
[----:B------:R-:W-:Y:S02]  /*4190*/  @!UPT UIADD3 URZ, UPT, UPT, URZ, URZ, URZ ;  /* 0x000000fffffff290 */ /* 0x000fe4000fffe0ff */
[----:B------:R-:W-:Y:S02]  /*41a0*/  @P0 SHF.R.U32.HI R0, RZ, 0x10, R9 ;  /* 0x00000010ff000819 */ /* 0x000fe40000011609 */
[----:B------:R-:W-:Y:S02]  /*41b0*/  @P0 MOV R6, R8 ;  /* 0x0000000800060202 */ /* 0x000fe40000000f00 */
[----:B------:R-:W-:Y:S01]  /*41c0*/  @P0 R2UR UR4, R0 ;  /* 0x00000000000402ca */ /* 0x000fe200000e0000 */
[----:B------:R-:W-:Y:S01]  /*41d0*/  VIADD R0, R12, 0xb0 ;  /* 0x000000b00c007836 */ /* 0x000fe20000000000 */
[----:B------:R-:W-:Y:S02]  /*41e0*/  @P0 LOP3.LUT R8, R9, 0xffff, RZ, 0xc0, !PT ;  /* 0x0000ffff09080812 */ /* 0x000fe400078ec0ff */
[----:B------:R-:W-:Y:S02]  /*41f0*/  @P0 R2UR UR6, R6 ;  /* 0x00000000060602ca */ /* 0x000fe400000e0000 */
[----:B------:R-:W-:Y:S02]  /*4200*/  PRMT R0, RZ, 0x654, R0 ;  /* 0x00000654ff007816 */ /* 0x000fe40000000000 */
[----:B------:R-:W-:Y:S02]  /*4210*/  @P0 R2UR UR5, R8 ;  /* 0x00000000080502ca */ /* 0x000fe400000e0000 */
[----:B------:R2:W-:Y:S03]  /*4220*/  SYNCS.ARRIVE.TRANS64.RED.A1T0 RZ, [R0+URZ], RZ ;  /* 0x000000ff00ff79a7 */ /* 0x0005e600081004ff */
[----:B------:R-:W-:Y:S04]  /*4230*/  @UP1 UMOV UR29, UR4 ;  /* 0x00000004001d1c82 */ /* 0x000fe80008000000 */
[----:B------:R-:W-:Y:S04]  /*4240*/  @UP1 UMOV UR14, UR6 ;  /* 0x00000006000e1c82 */ /* 0x000fe80008000000 */
[----:B------:R-:W-:Y:S01]  /*4250*/  @UP1 UMOV UR13, UR5 ;  /* 0x00000005000d1c82 */ /* 0x000fe20008000000 */
[----:B------:R-:W-:Y:S05]  /*4260*/  BRA.U !UP0, `(.L_x_77) ;  /* 0x0000000108a47547 */ /* 0x000fea000b800000 */
[----:B------:R-:W-:Y:S02]  /*4270*/  UIMAD.WIDE.U32 UR18, UR13, UR51, URZ ;  /* 0x000000330d1272a5 */ /* 0x000fe4000f8e00ff */
[----:B------:R-:W-:Y:S02]  /*4280*/  UIMAD.WIDE.U32 UR26, UR14, UR48, URZ ;  /* 0x000000300e1a72a5 */ /* 0x000fe4000f8e00ff */
[----:B------:R-:W-:Y:S02]  /*4290*/  USEL UR4, UR30, UR38, !UP5 ;  /* 0x000000261e047287 */ /* 0x000fe4000e800000 */
[----:B------:R-:W-:Y:S02]  /*42a0*/  USEL UR7, UR31, UR39, !UP6 ;  /* 0x000000271f077287 */ /* 0x000fe4000f000000 */
[----:B-1----:R-:W-:Y:S02]  /*42b0*/  UIMAD.WIDE.U32 UR8, UR4, UR22, URZ ;  /* 0x00000016040872a5 */ /* 0x002fe4000f8e00ff */
[----:B------:R-:W-:Y:S01]  /*42c0*/  UIMAD.WIDE.U32 UR10, UR7, UR22, URZ ;  /* 0x00000016070a72a5 */ /* 0x000fe2000f8e00ff */
[----:B------:R-:W-:Y:S02]  /*42d0*/  UMOV UR5, UR19 ;  /* 0x0000001300057c82 */ /* 0x000fe40008000000 */
[----:B------:R-:W-:Y:S03]  /*42e0*/  USHF.R.U32.HI UR6, URZ, UR40, UR5 ;  /* 0x00000028ff067299 */ /* 0x000fe60008011605 */
[----:B------:R-:W-:Y:S01]  /*42f0*/  UMOV UR5, UR27 ;  /* 0x0000001b00057c82 */ /* 0x000fe20008000000 */
[----:B------:R-:W-:Y:S02]  /*4300*/  USEL UR6, UR13, UR6, !UP5 ;  /* 0x000000060d067287 */ /* 0x000fe4000e800000 */
[----:B------:R-:W-:Y:S03]  /*4310*/  USHF.R.U32.HI UR12, URZ, UR49, UR5 ;  /* 0x00000031ff0c7299 */ /* 0x000fe60008011605 */
[----:B------:R-:W-:Y:S02]  /*4320*/  UMOV UR5, UR9 ;  /* 0x0000000900057c82 */ /* 0x000fe40008000000 */
[----:B------:R-:W-:Y:S03]  /*4330*/  @UP4 USHF.R.U32.HI UR4, URZ, UR23, UR5 ;  /* 0x00000017ff044299 */ /* 0x000fe60008011605 */
[----:B------:R-:W-:Y:S01]  /*4340*/  UMOV UR5, UR11 ;  /* 0x0000000b00057c82 */ /* 0x000fe20008000000 */
[----:B------:R-:W-:Y:S02]  /*4350*/  UIMAD UR4, UR42, UR4, URZ ;  /* 0x000000042a0472a4 */ /* 0x000fe4000f8e02ff */
[----:B------:R-:W-:Y:S02]  /*4360*/  @UP4 USHF.R.U32.HI UR7, URZ, UR23, UR5 ;  /* 0x00000017ff074299 */ /* 0x000fe40008011605 */
[----:B------:R-:W-:Y:S02]  /*4370*/  UIMAD.WIDE.U32 UR10, UR6, UR22, URZ ;  /* 0x00000016060a72a5 */ /* 0x000fe4000f8e00ff */
[----:B------:R-:W-:Y:S02]  /*4380*/  USEL UR5, UR14, UR12, !UP6 ;  /* 0x0000000c0e057287 */ /* 0x000fe4000f000000 */
[----:B------:R-:W-:Y:S02]  /*4390*/  UIMAD UR8, UR42, UR7, URZ ;  /* 0x000000072a0872a4 */ /* 0x000fe4000f8e02ff */
[----:B------:R-:W-:Y:S03]  /*43a0*/  UISETP.GE.AND UP0, UPT, UR6, UR4, UPT ;  /* 0x000000040600728c */ /* 0x000fe6000bf06270 */
[----:B------:R-:W-:Y:S01]  /*43b0*/  UMOV UR4, UR11 ;  /* 0x0000000b00047c82 */ /* 0x000fe20008000000 */
[----:B------:R-:W-:Y:S02]  /*43c0*/  UISETP.GE.OR UP0, UPT, UR5, UR8, UP0 ;  /* 0x000000080500728c */ /* 0x000fe40008706670 */
[----:B------:R-:W-:Y:S02]  /*43d0*/  USHF.R.U32.HI UR4, URZ, UR23, UR4 ;  /* 0x00000017ff047299 */ /* 0x000fe40008011604 */
[----:B------:R-:W-:Y:S02]  /*43e0*/  UIMAD.WIDE.U32 UR8, UR5, UR22, URZ ;  /* 0x00000016050872a5 */ /* 0x000fe4000f8e00ff */
[----:B------:R-:W-:Y:S04]  /*43f0*/  USEL UR10, UR6, UR4, !UP4 ;  /* 0x00000004060a7287 */ /* 0x000fe8000e000000 */
[----:B------:R-:W-:Y:S01]  /*4400*/  UIADD3 UR11, UPT, UPT, -UR10, URZ, URZ ;  /* 0x000000ff0a0b7290 */ /* 0x000fe2000fffe1ff */
[----:B------:R-:W-:Y:S02]  /*4410*/  @!UP0 UMOV UR4, UR9 ;  /* 0x0000000900048c82 */ /* 0x000fe40008000000 */
[----:B------:R-:W-:Y:S02]  /*4420*/  @!UP0 USHF.R.U32.HI UR4, URZ, UR23, UR4 ;  /* 0x00000017ff048299 */ /* 0x000fe40008011604 */
[----:B------:R-:W-:Y:S02]  /*4430*/  UIMAD UR8, UR42, UR11, UR6 ;  /* 0x0000000b2a0872a4 */ /* 0x000fe4000f8e0206 */
[----:B------:R-:W-:Y:S04]  /*4440*/  @!UP0 USEL UR4, UR5, UR4, !UP4 ;  /* 0x0000000405048287 */ /* 0x000fe8000e000000 */
[----:B------:R-:W-:Y:S02]  /*4450*/  @!UP0 UIMAD UR8, UR7, UR8, UR4 ;  /* 0x00000008070882a4 */ /* 0x000fe4000f8e0204 */
[----:B------:R-:W-:Y:S02]  /*4460*/  @!UP0 UIADD3 UR9, UPT, UPT, UR10, -UR4, URZ ;  /* 0x800000040a098290 */ /* 0x000fe4000fffe0ff */
[----:B------:R-:W-:Y:S02]  /*4470*/  UIADD3 UR4, UPT, UPT, -UR5, URZ, URZ ;  /* 0x000000ff05047290 */ /* 0x000fe4000fffe1ff */
[----:B------:R-:W-:Y:S02]  /*4480*/  UIADD3 UR7, UPT, UPT, -UR6, URZ, URZ ;  /* 0x000000ff06077290 */ /* 0x000fe4000fffe1ff */
[----:B------:R-:W-:Y:S02]  /*4490*/  @!UP0 UIMAD UR6, UR9, UR42, UR5 ;  /* 0x0000002a090682a4 */ /* 0x000fe4000f8e0205 */
[----:B------:R-:W-:Y:S02]  /*44a0*/  UIMAD UR14, UR15, UR4, UR14 ;  /* 0x000000040f0e72a4 */ /* 0x000fe4000f8e020e */
[----:B------:R-:W-:Y:S01]  /*44b0*/  UIMAD UR13, UR50, UR7, UR13 ;  /* 0x00000007320d72a4 */ /* 0x000fe2000f8e020d */
[----:B------:R-:W-:Y:S02]  /*44c0*/  @!UP0 UMOV UR5, UR8 ;  /* 0x0000000800058c82 */ /* 0x000fe40008000000 */
[----:B------:R-:W-:Y:S02]  /*44d0*/  UIMAD UR14, UR5, UR15, UR14 ;  /* 0x0000000f050e72a4 */ /* 0x000fe4000f8e020e */
[----:B------:R-:W-:Y:S11]  /*44e0*/  UIMAD UR13, UR6, UR50, UR13 ;  /* 0x00000032060d72a4 */ /* 0x000ff6000f8e020d */
[----:B------:R-:W-:Y:S01]  /*44f0*/  @!UPT UIADD3 URZ, UPT, UPT, URZ, URZ, URZ ;  /* 0x000000fffffff290 */ /* 0x000fe2000fffe0ff */
.L_x_77:
[----:B------:R-:W3:Y:S01]  /*4500*/  @!UP2 LDCU.128 UR8, c[0x0][0xb10] ;  /* 0x00016200ff08a7ac */ /* 0x000ee20008000c00 */
[C---:B----4-:R-:W-:Y:S02]  /*4510*/  ISETP.NE.U32.AND P1, PT, R4.reuse, RZ, PT ;  /* 0x000000ff0400720c */ /* 0x050fe40003f25070 */
[----:B------:R-:W-:Y:S02]  /*4520*/  ISETP.NE.U32.AND P0, PT, R4, RZ, PT ;  /* 0x000000ff0400720c */ /* 0x000fe40003f05070 */
[C---:B------:R-:W-:Y:S02]  /*4530*/  ISETP.NE.AND.EX P1, PT, R5.reuse, RZ, PT, P1 ;  /* 0x000000ff0500720c */ /* 0x040fe40003f25310 */
[----:B------:R-:W-:Y:S01]  /*4540*/  ISETP.NE.AND.EX P0, PT, R5, RZ, PT, P0 ;  /* 0x000000ff0500720c */ /* 0x000fe20003f05300 */
[----:B------:R-:W4:Y:S01]  /*4550*/  @!UP2 LDCU UR5, c[0x0][0xb0c] ;  /* 0x00016180ff05a7ac */ /* 0x000f220008000800 */
[----:B------:R-:W-:Y:S01]  /*4560*/  SHF.L.U32 R9, R15, 0x1f, RZ ;  /* 0x0000001f0f097819 */ /* 0x000fe200000006ff */
[----:B------:R-:W-:Y:S02]  /*4570*/  USHF.L.U32 UR35, UR16, 0x7, URZ ;  /* 0x0000000710237899 */ /* 0x000fe400080006ff */
[----:B------:R-:W-:Y:S02]  /*4580*/  USHF.L.U32 UR34, UR20, 0x7, URZ ;  /* 0x0000000714227899 */ /* 0x000fe400080006ff */
[----:B---3--:R-:W-:Y:S07]  /*4590*/  UIMAD.WIDE.U32 UR6, UR14, UR8, URZ ;  /* 0x000000080e0672a5 */ /* 0x008fee000f8e00ff */
[----:B------:R-:W-:Y:S01]  /*45a0*/  @!UP2 UMOV UR4, UR7 ;  /* 0x000000070004ac82 */ /* 0x000fe20008000000 */
[----:B----4-:R-:W-:Y:S02]  /*45b0*/  @!UP2 UISETP.NE.AND UP0, UPT, UR5, 0x1, UPT ;  /* 0x000000010500a88c */ /* 0x010fe4000bf05270 */
[----:B------:R-:W-:Y:S02]  /*45c0*/  @!UP2 USHF.R.U32.HI UR4, URZ, UR9, UR4 ;  /* 0x00000009ff04a299 */ /* 0x000fe40008011604 */
[----:B------:R-:W-:Y:S02]  /*45d0*/  UIMAD.WIDE.U32 UR6, UR13, UR11, URZ ;  /* 0x0000000b0d0672a5 */ /* 0x000fe4000f8e00ff */
[----:B------:R-:W-:Y:S02]  /*45e0*/  @!UP2 USEL UR8, UR14, UR4, !UP0 ;  /* 0x000000040e08a287 */ /* 0x000fe4000c000000 */
[----:B------:R-:W-:Y:S03]  /*45f0*/  @!UP2 UISETP.NE.AND UP0, UPT, UR10, 0x1, UPT ;  /* 0x000000010a00a88c */ /* 0x000fe6000bf05270 */
[----:B------:R-:W-:Y:S02]  /*4600*/  @!UP2 UMOV UR6, UR7 ;  /* 0x000000070006ac82 */ /* 0x000fe40008000000 */
[----:B------:R-:W3:Y:S02]  /*4610*/  @!UP2 LDCU UR4, c[0x0][0xb20] ;  /* 0x00016400ff04a7ac */ /* 0x000ee40008000800 */
[----:B---3--:R-:W-:Y:S04]  /*4620*/  @!UP2 USHF.R.U32.HI UR6, URZ, UR4, UR6 ;  /* 0x00000004ff06a299 */ /* 0x008fe80008011606 */
[----:B------:R-:W-:Y:S04]  /*4630*/  @!UP2 USEL UR6, UR13, UR6, !UP0 ;  /* 0x000000060d06a287 */ /* 0x000fe8000c000000 */
[----:B------:R-:W-:Y:S02]  /*4640*/  @!UP2 UIADD3 UR4, UPT, UPT, -UR8, UR6, URZ ;  /* 0x000000060804a290 */ /* 0x000fe4000fffe1ff */
[----:B------:R-:W-:Y:S02]  /*4650*/  @!UP2 UIADD3 UR6, UPT, UPT, UR8, -UR6, URZ ;  /* 0x800000060806a290 */ /* 0x000fe4000fffe0ff */
[----:B------:R-:W-:Y:S02]  /*4660*/  @!UP2 UIMAD UR14, UR4, UR5, UR14 ;  /* 0x00000005040ea2a4 */ /* 0x000fe4000f8e020e */
[----:B------:R-:W-:Y:S01]  /*4670*/  @!UP2 UIMAD UR13, UR6, UR10, UR13 ;  /* 0x0000000a060da2a4 */ /* 0x000fe2000f8e020d */
[----:B------:R-:W-:Y:S11]  /*4680*/  BRA.U UP3, `(.L_x_78) ;  /* 0x0000000103107547 */ /* 0x000ff6000b800000 */
[----:B--2---:R-:W-:Y:S04]  /*4690*/  MOV R0, UR43 ;  /* 0x0000002b00007c02 */ /* 0x004fe80008000f00 */
[----:B------:R-:W-:Y:S04]  /*46a0*/  SHF.L.U32 R11, R0, 0x1f, RZ ;  /* 0x0000001f000b7819 */ /* 0x000fe800000006ff */
[----:B------:R-:W2:Y:S02]  /*46b0*/  SYNCS.PHASECHK.TRANS64.TRYWAIT P2, [UR21+0x98], R11 ;  /* 0x0000980bff0075a7 */ /* 0x000ea40008041115 */
[----:B--2---:R-:W-:Y:S05]  /*46c0*/  @!P2 BRA `(.L_x_79) ;  /* 0x000000540038a947 */ /* 0x004fea0003800000 */
.L_x_78:
[----:B------:R-:W-:Y:S05]  /*46d0*/  @!P1 BRA `(.L_x_80) ;  /* 0x0000000000309947 */ /* 0x000fea0003800000 */
[----:B------:R-:W-:Y:S01]  /*46e0*/  ISETP.NE.U32.AND P1, PT, R2, RZ, PT ;  /* 0x000000ff0200720c */ /* 0x000fe20003f25070 */
[----:B------:R-:W3:Y:S01]  /*46f0*/  LDCU.64 UR4, c[0x0][0x358] ;  /* 0x00006b00ff0477ac */ /* 0x000ee20008000a00 */
[----:B------:R-:W-:Y:S02]  /*4700*/  IMAD.MOV.U32 R80, RZ, RZ, 0x1 ;  /* 0x00000001ff507424 */ /* 0x000fe400078e00ff */
[----:B------:R-:W-:Y:S11]  /*4710*/  ISETP.NE.AND.EX P1, PT, R3, RZ, PT, P1 ;  /* 0x000000ff0300720c */ /* 0x000ff60003f25310 */
[----:B------:R-:W-:Y:S02]  /*4720*/  @!UPT UIADD3 URZ, UPT, UPT, URZ, URZ, URZ ;  /* 0x000000fffffff290 */ /* 0x000fe4000fffe0ff */
[----:B--2---:R-:W2:Y:S01]  /*4730*/  @P1 LDC.64 R10, c[0x0][0x888] ;  /* 0x00022200ff0a1b82 */ /* 0x004ea20000000a00 */
[----:B------:R-:W-:Y:S04]  /*4740*/  @P1 IMAD R0, R4, UR36, RZ ;  /* 0x0000002404001c24 */ /* 0x000fe8000f8e02ff */
[----:B--2---:R-:W-:Y:S04]  /*4750*/  @P1 IMAD.WIDE R10, R0, 0x4, R10 ;  /* 0x00000004000a1825 */ /* 0x004fe800078e020a */
[----:B------:R-:W-:Y:S01]  /*4760*/  HFMA2 R0, -RZ, RZ, 0, 5.9604644775390625e-08 ;  /* 0x00000001ff007431 */ /* 0x000fe200000001ff */
[----:B---3-5:R3:W5:Y:S04]  /*4770*/  @P1 LDG.E R41, desc[UR4][R10.64] ;  /* 0x000000040a291981 */ /* 0x028768000c1e1900 */
[----:B------:R-:W-:Y:S01]  /*4780*/  @!P1 PRMT R80, R0, 0x7610, R80 ;  /* 0x0000761000509816 */ /* 0x000fe20000000050 */
[----:B---3--:R-:W4:Y:S06]  /*4790*/  @!P1 LDC R41, c[0x0][0x880] ;  /* 0x00022000ff299b82 */ /* 0x008f2c0000000800 */
.L_x_80:
[----:B----45:R-:W-:Y:S01]  /*47a0*/  @!P0 FSETP.EQ.AND P1, PT, R41, RZ, PT ;  /* 0x000000ff2900820b */ /* 0x030fe20003f22000 */
[----:B------:R-:W-:Y:S01]  /*47b0*/  @!UPT UIADD3 URZ, UPT, UPT, URZ, URZ, URZ ;  /* 0x000000fffffff290 */ /* 0x000fe2000fffe0ff */
[----:B------:R-:W-:Y:S11]  /*47c0*/  @!P0 BRA `(.L_x_81) ;  /* 0x0000000000188947 */ /* 0x000ff60003800000 */
[----:B------:R-:W-:Y:S02]  /*47d0*/  LOP3.LUT P0, RZ, R80, 0xff, RZ, 0xc0, !PT ;  /* 0x000000ff50ff7812 */ /* 0x000fe4000780c0ff */
[----:B------:R-:W-:Y:S04]  /*47e0*/  ISETP.NE.U32.AND P1, PT, R2, RZ, PT ;  /* 0x000000ff0200720c */ /* 0x000fe80003f25070 */
[----:B------:R-:W-:Y:S04]  /*47f0*/  ISETP.NE.AND.EX P1, PT, R3, RZ, PT, P1 ;  /* 0x000000ff0300720c */ /* 0x000fe80003f25310 */
[----:B------:R-:W-:Y:S03]  /*4800*/  PLOP3.LUT P1, PT, P1, PT, PT, 0x8, 0x80 ;  /* 0x000000000080781c */ /* 0x000fe60000f2e170 */
[----:B------:R-:W-:Y:S11]  /*4810*/  @P0 FSETP.EQ.AND P1, PT, R41, RZ, PT ;  /* 0x000000ff2900020b */ /* 0x000ff60003f22000 */
[----:B------:R-:W-:Y:S02]  /*4820*/  @!UPT UIADD3 URZ, UPT, UPT, URZ, URZ, URZ ;  /* 0x000000fffffff290 */ /* 0x000fe4000fffe0ff */
.L_x_81:
[----:B------:R-:W3:Y:S01]  /*4830*/  SYNCS.PHASECHK.TRANS64.TRYWAIT P2, [UR21+0x70], R9 ;  /* 0x00007009ff0075a7 */ /* 0x000ee20008041115 */
[----:B------:R-:W-:Y:S04]  /*4840*/  ELECT P0, URZ, PT ;  /* 0x0000000000ff782f */ /* 0x000fe80003800000 */
[----:B------:R-:W-:Y:S11]  /*4850*/  PLOP3.LUT P1, PT, P1, P0, PT, 0xf2, 0x2f ;  /* 0x00000000002f781c */ /* 0x000ff60000f21e72 */
[----:B------:R-:W-:Y:S02]  /*4860*/  @!UPT UIADD3 URZ, UPT, UPT, URZ, URZ, URZ ;  /* 0x000000fffffff290 */ /* 0x000fe4000fffe0ff */
[----:B------:R-:W-:Y:S05]  /*4870*/  @!P1 IADD3 R8, P0, PT, R16, 0x580, RZ ;  /* 0x0000058010089810 */ /* 0x000fea0007f1e0ff */
[----:B------:R-:W-:Y:S01]  /*4880*/  @!P1 IMAD.X R6, RZ, RZ, R17, P0 ;  /* 0x000000ffff069224 */ /* 0x000fe200000e0611 */
[----:B---3--:R-:W-:Y:S07]  /*4890*/  @!P2 BRA `(.L_x_82) ;  /* 0x0000005000dca947 */ /* 0x008fee0003800000 */
.L_x_171:
[----:B------:R-:W-:Y:S01]  /*48a0*/  @!P1 R2UR UR5, R8 ;  /* 0x00000000080592ca */ /* 0x000fe200000e0000 */
[----:B------:R-:W-:Y:S01]  /*48b0*/  VOTEU.ALL UP0, P1 ;  /* 0x0000000000ff7886 */ /* 0x000fe20000800000 */
[----:B------:R-:W-:Y:S01]  /*48c0*/  @!P1 R2UR UR4, R6 ;  /* 0x00000000060492ca */ /* 0x000fe200000e0000 */
[----:B--2---:R-:W-:Y:S01]  /*48d0*/  @!P1 IMAD.MOV.U32 R0, RZ, RZ, 0x2000 ;  /* 0x00002000ff009424 */ /* 0x004fe200078e00ff */
[----:B------:R-:W-:Y:S01]  /*48e0*/  UMOV UR8, 0x0 ;  /* 0x0000000000087882 */ /* 0x000fe20000000000 */
[----:B------:R-:W-:Y:S01]  /*48f0*/  UMOV UR9, 0x10000000 ;  /* 0x1000000000097882 */ /* 0x000fe20000000000 */
[----:B------:R-:W-:Y:S01]  /*4900*/  @!UP0 UIADD3 UR32, UPT, UPT, UR21, 0x200, URZ ;  /* 0x0000020015208890 */ /* 0x000fe2000fffe0ff */
[----:B------:R-:W-:Y:S01]  /*4910*/  @!P1 IADD3 R8, P0, PT, R16, 0x580, RZ ;  /* 0x0000058010089810 */ /* 0x000fe20007f1e0ff */
[----:B------:R-:W-:Y:S01]  /*4920*/  VOTEU.ALL UP0, P1 ;  /* 0x0000000000ff7886 */ /* 0x000fe20000800000 */
[----:B------:R-:W-:Y:S03]  /*4930*/  UPRMT UR6, UR47, 0x654, UR33 ;  /* 0x000006542f067896 */ /* 0x000fe60008000021 */
[----:B------:R-:W-:Y:S02]  /*4940*/  @!P1 IMAD.X R6, RZ, RZ, R17, P0 ;  /* 0x000000ffff069224 */ /* 0x000fe400000e0611 */
[----:B------:R-:W-:Y:S02]  /*4950*/  IMAD.U32 R10, RZ, RZ, UR5 ;  /* 0x00000005ff0a7e24 */ /* 0x000fe4000f8e00ff */
[----:B------:R-:W-:Y:S03]  /*4960*/  IMAD.U32 R11, RZ, RZ, UR4 ;  /* 0x00000004ff0b7e24 */ /* 0x000fe6000f8e00ff */
[----:B------:R-:W-:Y:S02]  /*4970*/  @!P1 R2UR UR4, R10 ;  /* 0x000000000a0492ca */ /* 0x000fe400000e0000 */
[----:B------:R-:W-:Y:S11]  /*4980*/  @!P1 R2UR UR5, R11 ;  /* 0x000000000b0592ca */ /* 0x000ff600000e0000 */
[----:B------:R-:W-:Y:S02]  /*4990*/  @!UPT UIADD3 URZ, UPT, UPT, URZ, URZ, URZ ;  /* 0x000000fffffff290 */ /* 0x000fe4000fffe0ff */
[----:B------:R2:W-:Y:S01]  /*49a0*/  @!UP0 UTMALDG.3D [UR32], [UR4], desc[UR8] ;  /* 0x00000820040085b4 */ /* 0x0005e20008011000 */
[----:B------:R2:W-:Y:S01]  /*49b0*/  @!P1 SYNCS.ARRIVE.TRANS64.RED.A0TR RZ, [UR21+0x50], R0 ;  /* 0x00005000ffff99a7 */ /* 0x0005e20008300415 */
[----:B------:R-:W-:Y:S01]  /*49c0*/  SYNCS.ARRIVE.TRANS64.RED.A1T0 RZ, [UR6], RZ ;  /* 0x000000ffffff79a7 */ /* 0x000fe20008100406 */
[----:B------:R-:W3:Y:S02]  /*49d0*/  SYNCS.PHASECHK.TRANS64.TRYWAIT P2, [UR21+0x78], R9 ;  /* 0x00007809ff0075a7 */ /* 0x000ee40008041115 */
[----:B--23--:R-:W-:Y:S05]  /*49e0*/  @!P2 BRA `(.L_x_83) ;  /* 0x0000005000a0a947 */ /* 0x00cfea0003800000 */
.L_x_173:
        /* <DEDUP_REMOVED lines=8> */
[----:B------:R-:W-:Y:S01]  /*4a70*/  @!UP0 UIADD3 UR24, UPT, UPT, UR21, 0x2200, URZ ;  /* 0x0000220015188890 */ /* 0x000fe2000fffe0ff */
[----:B------:R-:W-:Y:S01]  /*4a80*/  VOTEU.ALL UP0, P1 ;  /* 0x0000000000ff7886 */ /* 0x000fe20000800000 */
[----:B------:R-:W-:Y:S01]  /*4a90*/  UMOV UR27, UR35 ;  /* 0x00000023001b7c82 */ /* 0x000fe20008000000 */
[----:B------:R-:W-:Y:S02]  /*4aa0*/  UMOV UR28, UR36 ;  /* 0x00000024001c7c82 */ /* 0x000fe40008000000 */
[----:B------:R-:W-:Y:S01]  /*4ab0*/  IMAD.U32 R10, RZ, RZ, UR5 ;  /* 0x00000005ff0a7e24 */ /* 0x000fe2000f8e00ff */
[----:B------:R-:W-:Y:S01]  /*4ac0*/  UPRMT UR6, UR47, 0x654, UR25 ;  /* 0x000006542f067896 */ /* 0x000fe20008000019 */
[----:B------:R-:W-:Y:S02]  /*4ad0*/  IMAD.U32 R11, RZ, RZ, UR4 ;  /* 0x00000004ff0b7e24 */ /* 0x000fe4000f8e00ff */
[----:B------:R-:W-:Y:S01]  /*4ae0*/  @!P1 IMAD.X R6, RZ, RZ, R17, P0 ;  /* 0x000000ffff069224 */ /* 0x000fe200000e0611 */
        /* <DEDUP_REMOVED lines=8> */
.L_x_175:
[----:B------:R-:W-:Y:S01]  /*4b70*/  @!P1 R2UR UR5, R8 ;  /* 0x00000000080592ca */ /* 0x000fe200000e0000 */
[----:B------:R-:W-:Y:S01]  /*4b80*/  VOTEU.ALL UP0, P1 ;  /* 0x0000000000ff7886 */ /* 0x000fe20000800000 */
[----:B------:R-:W-:Y:S01]  /*4b90*/  @!P1 R2UR UR4, R6 ;  /* 0x00000000060492ca */ /* 0x000fe200000e0000 */
[----:B--2---:R-:W-:Y:S01]  /*4ba0*/  @!P1 IMAD.MOV.U32 R0, RZ, RZ, 0x2000 ;  /* 0x00002000ff009424 */ /* 0x004fe200078e00ff */
[----:B------:R-:W-:Y:S01]  /*4bb0*/  UMOV UR8, 0x0 ;  /* 0x0000000000087882 */ /* 0x000fe20000000000 */
[----:B------:R-:W-:Y:S01]  /*4bc0*/  UMOV UR9, 0x10000000 ;  /* 0x1000000000097882 */ /* 0x000fe20000000000 */
[----:B------:R-:W-:Y:S01]  /*4bd0*/  @!UP0 UIADD3 UR18, UPT, UPT, UR34, 0x40, URZ ;  /* 0x0000004022128890 */ /* 0x000fe2000fffe0ff */
[----:B------:R-:W-:Y:S01]  /*4be0*/  VIADD R14, R14, 0x1 ;  /* 0x000000010e0e7836 */ /* 0x000fe20000000000 */
[----:B------:R-:W-:Y:S01]  /*4bf0*/  @!UP0 UIADD3 UR16, UPT, UPT, UR21, 0x4200, URZ ;  /* 0x0000420015108890 */ /* 0x000fe2000fffe0ff */
[----:B------:R-:W-:Y:S01]  /*4c00*/  VOTEU.ALL UP0, P1 ;  /* 0x0000000000ff7886 */ /* 0x000fe20000800000 */
[----:B------:R-:W-:Y:S01]  /*4c10*/  UMOV UR19, UR35 ;  /* 0x0000002300137c82 */ /* 0x000fe20008000000 */
[----:B------:R-:W-:Y:S02]  /*4c20*/  UMOV UR20, UR36 ;  /* 0x0000002400147c82 */ /* 0x000fe40008000000 */
[----:B------:R-:W-:Y:S01]  /*4c30*/  IMAD.U32 R10, RZ, RZ, UR5 ;  /* 0x00000005ff0a7e24 */ /* 0x000fe2000f8e00ff */
[----:B------:R-:W-:Y:S01]  /*4c40*/  UPRMT UR6, UR47, 0x654, UR17 ;  /* 0x000006542f067896 */ /* 0x000fe20008000011 */
        /* <DEDUP_REMOVED lines=9> */
.L_x_177:
[----:B------:R-:W-:Y:S01]  /*4ce0*/  @!P1 IADD3 R6, P0, PT, R16, 0x580, RZ ;  /* 0x0000058010069810 */ /* 0x000fe20007f1e0ff */
[----:B------:R-:W-:Y:S01]  /*4cf0*/  VOTEU.ALL UP0, P1 ;  /* 0x0000000000ff7886 */ /* 0x000fe20000800000 */
[----:B------:R-:W-:Y:S01]  /*4d00*/  UMOV UR6, 0x0 ;  /* 0x0000000000067882 */ /* 0x000fe20000000000 */
[----:B------:R-:W-:Y:S01]  /*4d10*/  UMOV UR7, 0x10000000 ;  /* 0x1000000000077882 */ /* 0x000fe20000000000 */
[----:B------:R-:W-:Y:S01]  /*4d20*/  @!P1 R2UR UR5, R6 ;  /* 0x00000000060592ca */ /* 0x000fe200000e0000 */
[----:B--2---:R-:W-:Y:S01]  /*4d30*/  @!P1 IMAD.X R0, RZ, RZ, R17, P0 ;  /* 0x000000ffff009224 */ /* 0x004fe200000e0611 */
[----:B------:R-:W-:Y:S01]  /*4d40*/  @!UP0 UIADD3 UR10, UPT, UPT, UR34, 0x60, URZ ;  /* 0x00000060220a8890 */ /* 0x000fe2000fffe0ff */
[----:B------:R-:W-:Y:S01]  /*4d50*/  R2UR UR16, R82 ;  /* 0x00000000521072ca */ /* 0x000fe200000e0000 */
[----:B------:R-:W-:Y:S01]  /*4d60*/  @!UP0 UIADD3 UR8, UPT, UPT, UR21, 0x6200, URZ ;  /* 0x0000620015088890 */ /* 0x000fe2000fffe0ff */
[----:B------:R-:W-:Y:S01]  /*4d70*/  ISETP.NE.AND P0, PT, R14, 0x2, PT ;  /* 0x000000020e00780c */ /* 0x000fe20003f05270 */
[----:B------:R-:W-:Y:S01]  /*4d80*/  @!UP0 UIADD3 UR9, UPT, UPT, UR21, 0x68, URZ ;  /* 0x0000006815098890 */ /* 0x000fe2000fffe0ff */
[----:B------:R-:W-:Y:S01]  /*4d90*/  @!P1 R2UR UR4, R0 ;  /* 0x00000000000492ca */ /* 0x000fe200000e0000 */
[----:B------:R-:W-:Y:S01]  /*4da0*/  VOTEU.ALL UP0, P1 ;  /* 0x0000000000ff7886 */ /* 0x000fe20000800000 */
[----:B------:R-:W-:Y:S01]  /*4db0*/  UMOV UR11, UR35 ;  /* 0x00000023000b7c82 */ /* 0x000fe20008000000 */
[----:B------:R-:W-:Y:S01]  /*4dc0*/  UMOV UR12, UR36 ;  /* 0x00000024000c7c82 */ /* 0x000fe20008000000 */
[----:B------:R-:W-:Y:S01]  /*4dd0*/  SEL R0, RZ, 0x1, P0 ;  /* 0x00000001ff007807 */ /* 0x000fe20000000000 */
[----:B------:R-:W-:Y:S01]  /*4de0*/  UIADD3 UR20, UPT, UPT, UR13, UR63, URZ ;  /* 0x0000003f0d147290 */ /* 0x000fe2000fffe0ff */
[----:B------:R-:W-:Y:S01]  /*4df0*/  IMAD.U32 R8, RZ, RZ, UR5 ;  /* 0x00000005ff087e24 */ /* 0x000fe2000f8e00ff */
[----:B------:R-:W-:Y:S01]  /*4e00*/  LOP3.LUT R15, R15, 0x1, RZ, 0x3c, !PT ;  /* 0x000000010f0f7812 */ /* 0x000fe200078e3cff */
[----:B------:R-:W-:Y:S01]  /*4e10*/  UPLOP3.LUT UP3, UPT, UPT, UPT, UPT, 0x80, 0x8 ;  /* 0x000000000008789c */ /* 0x000fe20003f6f070 */
[----:B------:R-:W-:Y:S01]  /*4e20*/  LOP3.LUT R13, R13, R0, RZ, 0x3c, !PT ;  /* 0x000000000d0d7212 */ /* 0x000fe200078e3cff */
[----:B------:R-:W-:Y:S01]  /*4e30*/  UIADD3 UR16, UPT, UPT, UR14, UR16, URZ ;  /* 0x000000100e107290 */ /* 0x000fe2000fffe0ff */
[----:B------:R-:W-:Y:S01]  /*4e40*/  SEL R14, R14, RZ, P0 ;  /* 0x000000ff0e0e7207 */ /* 0x000fe20000000000 */
[----:B------:R-:W-:Y:S01]  /*4e50*/  UMOV UR36, UR29 ;  /* 0x0000001d00247c82 */ /* 0x000fe20008000000 */
[----:B------:R-:W-:Y:S01]  /*4e60*/  IMAD.U32 R9, RZ, RZ, UR4 ;  /* 0x00000004ff097e24 */ /* 0x000fe2000f8e00ff */
[----:B------:R-:W-:Y:S04]  /*4e70*/  @!P1 R2UR UR4, R8 ;  /* 0x00000000080492ca */ /* 0x000fe800000e0000 */
[----:B------:R-:W-:Y:S11]  /*4e80*/  @!P1 R2UR UR5, R9 ;  /* 0x00000000090592ca */ /* 0x000ff600000e0000 */
[----:B------:R-:W-:Y:S02]  /*4e90*/  @!UPT UIADD3 URZ, UPT, UPT, URZ, URZ, URZ ;  /* 0x000000fffffff290 */ /* 0x000fe4000fffe0ff */
[----:B------:R2:W-:Y:S01]  /*4ea0*/  @!UP0 UTMALDG.3D [UR8], [UR4], desc[UR6] ;  /* 0x00000608040085b4 */ /* 0x0005e20008011000 */
[----:B------:R2:W-:Y:S01]  /*4eb0*/  @!P1 SYNCS.ARRIVE.TRANS64.RED.A0TR RZ, [UR21+0x68], R7 ;  /* 0x00006807ffff99a7 */ /* 0x0005e20008300415 */
[----:B------:R-:W-:Y:S01]  /*4ec0*/  SYNCS.ARRIVE.TRANS64.RED.A1T0 RZ, [UR37], RZ ;  /* 0x000000ffffff79a7 */ /* 0x000fe20008100425 */
[----:B------:R-:W-:Y:S05]  /*4ed0*/  BRA.U UP1, `(.L_x_86) ;  /* 0xfffffff101687547 */ /* 0x000fea000b83ffff */
[----:B------:R-:W-:-:S04]  /*4ee0*/  SHF.L.U32 R3, R15, 0x1f, RZ ;  /* 0x0000001f0f037819 */ /* 0x000fc800000006ff */
[----:B------:R-:W3:Y:S02]  /*4ef0*/  SYNCS.PHASECHK.TRANS64.TRYWAIT P0, [UR21+0x70], R3 ;  /* 0x00007003ff0075a7 */ /* 0x000ee40008001115 */
[----:B---3--:R-:W-:Y:S05]  /*4f00*/  @!P0 BRA `(.L_x_87) ;  /* 0x0000004c00a08947 */ /* 0x008fea0003800000 */
.L_x_179:
[----:B------:R-:W4:Y:S02]  /*4f10*/  SYNCS.PHASECHK.TRANS64.TRYWAIT P0, [UR21+0x78], R3 ;  /* 0x00007803ff0075a7 */ /* 0x000f240008001115 */
[----:B----4-:R-:W-:Y:S05]  /*4f20*/  @!P0 BRA `(.L_x_88) ;  /* 0x0000004c00b08947 */ /* 0x010fea0003800000 */
.L_x_181:
[----:B------:R-:W4:Y:S02]  /*4f30*/  SYNCS.PHASECHK.TRANS64.TRYWAIT P0, [UR21+0x80], R3 ;  /* 0x00008003ff0075a7 */ /* 0x000f240008001115 */
[----:B----4-:R-:W-:Y:S05]  /*4f40*/  @!P0 BRA `(.L_x_89) ;  /* 0x0000004c00c08947 */ /* 0x010fea0003800000 */
.L_x_183:
[----:B---3--:R-:W-:-:S07]  /*4f50*/  MOV R0, UR21 ;  /* 0x0000001500007c02 */ /* 0x008fce0008000f00 */
.L_x_90:
[----:B---3--:R-:W-:-:S04]  /*4f60*/  SHF.L.U32 R3, R15, 0x1f, RZ ;  /* 0x0000001f0f037819 */ /* 0x008fc800000006ff */
[----:B------:R3:W4:Y:S03]  /*4f70*/  SYNCS.PHASECHK.TRANS64.TRYWAIT P0, [R0+URZ+0x88], R3 ;  /* 0x00008803000075a7 */ /* 0x00072600080011ff */
[----:B----4-:R-:W-:Y:S05]  /*4f80*/  @!P0 NANOSLEEP.SYNCS 0x989680 ;  /* 0x009896800000895d */ /* 0x010fea0003900000 */
[----:B------:R-:W4:Y:S02]  /*4f90*/  @!P0 SYNCS.PHASECHK.TRANS64 P0, [R0+URZ+0x88], R3 ;  /* 0x00008803000085a7 */ /* 0x000f2400080010ff */
[----:B-12-4-:R-:W-:Y:S05]  /*4fa0*/  @P0 EXIT ;  /* 0x000000000000094d */ /* 0x016fea0003800000 */
[----:B------:R-:W-:Y:S05]  /*4fb0*/  BRA `(.L_x_90) ;  /* 0xfffffffc00e87947 */ /* 0x000fea000383ffff */
.L_x_75:
[----:B------:R-:W-:-:S06]  /*4fc0*/  UISETP.GE.AND UP0, UPT, UR17, 0x4, UPT ;  /* 0x000000041100788c */ /* 0x000fcc000bf06270 */
[----:B------:R-:W-:-:S13]  /*4fd0*/  PLOP3.LUT P0, PT, PT, PT, UP0, 0x80, 0x8 ;  /* 0x000000000008781c */ /* 0x000fda0003f0f008 */
[----:B------:R-:W-:Y:S05]  /*4fe0*/  @!P0 EXIT ;  /* 0x000000000000894d */ /* 0x000fea0003800000 */
[----:B------:R-:W-:Y:S01]  /*4ff0*/  BAR.SYNC.DEFER_BLOCKING 0x6, 0xa0 ;  /* 0x0182800000007b1d */ /* 0x000fe20000010000 */
[C---:B------:R-:W-:Y:S01]  /*5000*/  IMAD.SHL.U32 R2, R94.reuse, 0x20, RZ ;  /* 0x000000205e027824 */ /* 0x040fe200078e00ff */
[C---:B------:R-:W-:Y:S01]  /*5010*/  SHF.L.U32 R37, R94.reuse, 0x10, RZ ;  /* 0x000000105e257819 */ /* 0x040fe200000006ff */
[C---:B------:R-:W-:Y:S01]  /*5020*/  IMAD.SHL.U32 R93, R94.reuse, 0x4, RZ ;  /* 0x000000045e5d7824 */ /* 0x040fe200078e00ff */
[----:B------:R-:W-:Y:S01]  /*5030*/  LOP3.LUT R95, R94, 0x60, RZ, 0xc0, !PT ;  /* 0x000000605e5f7812 */ /* 0x000fe200078ec0ff */
[----:B------:R-:W-:Y:S01]  /*5040*/  HFMA2 R86, -RZ, RZ, 0, 0 ;  /* 0x00000000ff567431 */ /* 0x000fe200000001ff */
[----:B------:R-:W-:Y:S02]  /*5050*/  UMOV UR44, 0x400 ;  /* 0x00000400002c7882 */ /* 0x000fe40000000000 */
[----:B------:R-:W1:Y:S01]  /*5060*/  LDC.64 R78, c[0x0][0x8b0] ;  /* 0x00022c00ff4e7b82 */ /* 0x000e620000000a00 */
[----:B------:R-:W-:Y:S01]  /*5070*/  ULEA UR44, UR47, UR44, 0x18 ;  /* 0x0000002c2f2c7291 */ /* 0x000fe2000f8ec0ff */
[----:B------:R-:W-:Y:S01]  /*5080*/  LOP3.LUT R6, R2, 0xc0, RZ, 0xc0, !PT ;  /* 0x000000c002067812 */ /* 0x000fe200078ec0ff */
[----:B------:R-:W2:Y:S01]  /*5090*/  LDCU.64 UR6, c[0x0][0x890] ;  /* 0x00011200ff0677ac */ /* 0x000ea20008000a00 */
[----:B------:R-:W-:Y:S01]  /*50a0*/  LOP3.LUT R92, R94, 0x2, RZ, 0xc0, !PT ;  /* 0x000000025e5c7812 */ /* 0x000fe200078ec0ff */
[----:B------:R-:W-:Y:S01]  /*50b0*/  IMAD.MOV.U32 R90, RZ, RZ, 0x1 ;  /* 0x00000001ff5a7424 */ /* 0x000fe200078e00ff */
[----:B------:R-:W-:Y:S01]  /*50c0*/  LOP3.LUT R93, R6, 0x18, R93, 0xf8, !PT ;  /* 0x00000018065d7812 */ /* 0x000fe200078ef85d */
[----:B------:R-:W-:Y:S01]  /*50d0*/  UIADD3 UR4, UPT, UPT, UR44, 0x200, URZ ;  /* 0x000002002c047890 */ /* 0x000fe2000fffe0ff */
[----:B------:R-:W3:Y:S01]  /*50e0*/  LDC.64 R76, c[0x0][0x8a8] ;  /* 0x00022a00ff4c7b82 */ /* 0x000ee20000000a00 */
[----:B------:R-:W-:Y:S01]  /*50f0*/  LOP3.LUT R37, R37, 0x600000, RZ, 0xc0, !PT ;  /* 0x0060000025257812 */ /* 0x000fe200078ec0ff */
[----:B------:R-:W-:Y:S01]  /*5100*/  IMAD.MOV.U32 R36, RZ, RZ, RZ ;  /* 0x000000ffff247224 */ /* 0x000fe200078e00ff */
[----:B------:R-:W-:-:S02]  /*5110*/  LOP3.LUT R93, R93, 0xf20, R2, 0xf8, !PT ;  /* 0x00000f205d5d7812 */ /* 0x000fc400078ef802 */
[----:B------:R-:W-:Y:S01]  /*5120*/  CS2R R88, SRZ ;  /* 0x0000000000587805 */ /* 0x000fe2000001ff00 */
[----:B------:R-:W-:Y:S01]  /*5130*/  IMAD.U32 R84, RZ, RZ, UR4 ;  /* 0x00000004ff547e24 */ /* 0x000fe2000f8e00ff */
[----:B------:R-:W-:Y:S01]  /*5140*/  LOP3.LUT R94, R94, 0x4, RZ, 0xc0, !PT ;  /* 0x000000045e5e7812 */ /* 0x000fe200078ec0ff */
[----:B------:R-:W4:Y:S01]  /*5150*/  LDCU UR60, c[0x0][0x370] ;  /* 0x00006e00ff3c77ac */ /* 0x000f220008000800 */
[----:B------:R-:W4:Y:S02]  /*5160*/  LDS R0, [UR44+0x150] ;  /* 0x0001502cff007984 */ /* 0x000f240008000800 */
[----:B------:R-:W-:Y:S01]  /*5170*/  LEA R93, R93, R84, 0x1 ;  /* 0x000000545d5d7211 */ /* 0x000fe200078e08ff */
[----:B------:R-:W1:Y:S01]  /*5180*/  LDCU UR43, c[0x0][0xb0c] ;  /* 0x00016180ff2b77ac */ /* 0x000e620008000800 */
[----:B--2---:R-:W-:Y:S01]  /*5190*/  IMAD.U32 R97, RZ, RZ, UR6 ;  /* 0x00000006ff617e24 */ /* 0x004fe2000f8e00ff */
[----:B------:R-:W-:Y:S02]  /*51a0*/  MOV R96, UR7 ;  /* 0x0000000700607c02 */ /* 0x000fe40008000f00 */
[--C-:B------:R-:W-:Y:S01]  /*51b0*/  IMAD R92, R92, -0x10, R93.reuse ;  /* 0xfffffff05c5c7824 */ /* 0x100fe200078e025d */
[----:B------:R-:W2:Y:S01]  /*51c0*/  LDCU UR39, c[0x0][0xb30] ;  /* 0x00016600ff2777ac */ /* 0x000ea20008000800 */
[----:B------:R-:W-:Y:S01]  /*51d0*/  IMAD R91, R94, -0x10, R93 ;  /* 0xfffffff05e5b7824 */ /* 0x000fe200078e025d */
[----:B------:R-:W1:Y:S01]  /*51e0*/  LDCU.64 UR54, c[0x0][0x888] ;  /* 0x00011100ff3677ac */ /* 0x000e620008000a00 */
[----:B------:R-:W1:Y:S01]  /*51f0*/  LDCU.64 UR40, c[0x0][0xb28] ;  /* 0x00016500ff2877ac */ /* 0x000e620008000a00 */
[----:B------:R-:W1:Y:S01]  /*5200*/  LDCU.128 UR56, c[0x0][0xb10] ;  /* 0x00016200ff3877ac */ /* 0x000e620008000c00 */
[----:B------:R-:W1:Y:S01]  /*5210*/  LDCU UR53, c[0x0][0x374] ;  /* 0x00006e80ff3577ac */ /* 0x000e620008000800 */
[----:B------:R-:W-:Y:S01]  /*5220*/  UMOV UR52, URZ ;  /* 0x000000ff00347c82 */ /* 0x000fe20008000000 */
[----:B------:R-:W-:Y:S01]  /*5230*/  UMOV UR46, URZ ;  /* 0x000000ff002e7c82 */ /* 0x000fe20008000000 */
[----:B-1234-:R-:W-:-:S07]  /*5240*/  IMAD.IADD R37, R0, 0x1, R37 ;  /* 0x0000000100257824 */ /* 0x01efce00078e0225 */
.L_x_134:
[----:B------:R-:W-:Y:S02]  /*5250*/  LEA R3, R86, UR44, 0x3 ;  /* 0x0000002c56037c11 */ /* 0x000fe4000f8e18ff */
[----:B------:R-:W-:Y:S02]  /*5260*/  SHF.L.U32 R0, R88, 0x1f, RZ ;  /* 0x0000001f58007819 */ /* 0x000fe400000006ff */
[----:B------:R-:W-:Y:S02]  /*5270*/  LEA R5, R86, UR44, 0x4 ;  /* 0x0000002c56057c11 */ /* 0x000fe4000f8e20ff */
[----:B-1----:R-:W1:Y:S02]  /*5280*/  SYNCS.PHASECHK.TRANS64.TRYWAIT P0, [R3+URZ+0xa0], R0 ;  /* 0x0000a000030075a7 */ /* 0x002e6400080011ff */
[----:B-12---:R-:W-:Y:S05]  /*5290*/  @!P0 BRA `(.L_x_91) ;  /* 0x0000004c00048947 */ /* 0x006fea0003800000 */
.L_x_184:
        /* <DEDUP_REMOVED lines=11> */
[----:B------:R-:W-:Y:S01]  /*5350*/  PLOP3.LUT P0, PT, PT, PT, UP1, 0x80, 0x8 ;  /* 0x000000000008781c */ /* 0x000fe20003f0f018 */
[----:B------:R-:W-:Y:S11]  /*5360*/  UP2UR UR62, UPR, URZ, 0x2 ;  /* 0x00000002ff3e7883 */ /* 0x000ff60008000000 */
[----:B------:R-:W-:Y:S01]  /*5370*/  @!UPT UIADD3 URZ, UPT, UPT, URZ, URZ, URZ ;  /* 0x000000fffffff290 */ /* 0x000fe2000fffe0ff */
[----:B-1----:R-:W-:Y:S02]  /*5380*/  @P0 SHF.R.U32.HI R0, RZ, 0x10, R5 ;  /* 0x00000010ff000819 */ /* 0x002fe40000011605 */
        /* <DEDUP_REMOVED lines=12> */
[----:B------:R-:W2:Y:S01]  /*5450*/  LDCU UR12, c[0x0][0xb20] ;  /* 0x00016400ff0c77ac */ /* 0x000ea20008000800 */
[----:B------:R-:W-:Y:S02]  /*5460*/  UIMAD.WIDE.U32 UR4, UR53, UR59, URZ ;  /* 0x0000003b350472a5 */ /* 0x000fe4000f8e00ff */
[----:B------:R-:W-:Y:S02]  /*5470*/  UIMAD.WIDE.U32 UR6, UR60, UR56, URZ ;  /* 0x000000383c0672a5 */ /* 0x000fe4000f8e00ff */
[----:B------:R-:W-:Y:S02]  /*5480*/  UISETP.NE.AND UP0, UPT, UR58, 0x1, UPT ;  /* 0x000000013a00788c */ /* 0x000fe4000bf05270 */
[----:B------:R-:W-:Y:S02]  /*5490*/  UIMAD.WIDE.U32 UR8, UR37, UR59, URZ ;  /* 0x0000003b250872a5 */ /* 0x000fe4000f8e00ff */
[----:B------:R-:W-:Y:S02]  /*54a0*/  UIMAD.WIDE.U32 UR10, UR38, UR56, URZ ;  /* 0x00000038260a72a5 */ /* 0x000fe4000f8e00ff */
[----:B------:R-:W-:Y:S02]  /*54b0*/  UISETP.NE.AND UP1, UPT, UR43, 0x1, UPT ;  /* 0x000000012b00788c */ /* 0x000fe4000bf25270 */
[----:B------:R-:W-:Y:S01]  /*54c0*/  UISETP.NE.AND UP2, UPT, UR42, 0x1, UPT ;  /* 0x000000012a00788c */ /* 0x000fe2000bf45270 */
[----:B------:R-:W-:Y:S02]  /*54d0*/  UMOV UR4, UR5 ;  /* 0x0000000500047c82 */ /* 0x000fe40008000000 */
[----:B--2---:R-:W-:Y:S03]  /*54e0*/  USHF.R.U32.HI UR5, URZ, UR12, UR4 ;  /* 0x0000000cff057299 */ /* 0x004fe60008011604 */
[----:B------:R-:W-:Y:S02]  /*54f0*/  UMOV UR4, UR7 ;  /* 0x0000000700047c82 */ /* 0x000fe40008000000 */
[----:B------:R-:W-:Y:S02]  /*5500*/  USHF.R.U32.HI UR7, URZ, UR57, UR4 ;  /* 0x00000039ff077299 */ /* 0x000fe40008011604 */
[----:B------:R-:W-:Y:S02]  /*5510*/  USEL UR4, UR53, UR5, !UP0 ;  /* 0x0000000535047287 */ /* 0x000fe4000c000000 */
[----:B------:R-:W-:Y:S01]  /*5520*/  USEL UR7, UR60, UR7, !UP1 ;  /* 0x000000073c077287 */ /* 0x000fe2000c800000 */
[----:B------:R-:W-:Y:S01]  /*5530*/  UMOV UR5, UR9 ;  /* 0x0000000900057c82 */ /* 0x000fe20008000000 */
[----:B------:R-:W-:Y:S02]  /*5540*/  UIMAD.WIDE.U32 UR8, UR4, UR40, URZ ;  /* 0x00000028040872a5 */ /* 0x000fe4000f8e00ff */
[----:B------:R-:W-:Y:S03]  /*5550*/  USHF.R.U32.HI UR6, URZ, UR12, UR5 ;  /* 0x0000000cff067299 */ /* 0x000fe60008011605 */
[----:B------:R-:W-:Y:S01]  /*5560*/  UMOV UR5, UR11 ;  /* 0x0000000b00057c82 */ /* 0x000fe20008000000 */
[----:B------:R-:W-:Y:S02]  /*5570*/  UIMAD.WIDE.U32 UR10, UR7, UR40, URZ ;  /* 0x00000028070a72a5 */ /* 0x000fe4000f8e00ff */
[----:B------:R-:W-:Y:S02]  /*5580*/  USHF.R.U32.HI UR12, URZ, UR57, UR5 ;  /* 0x00000039ff0c7299 */ /* 0x000fe40008011605 */
[----:B------:R-:W-:Y:S01]  /*5590*/  USEL UR6, UR37, UR6, !UP0 ;  /* 0x0000000625067287 */ /* 0x000fe2000c000000 */
[----:B------:R-:W-:Y:S02]  /*55a0*/  UMOV UR5, UR9 ;  /* 0x0000000900057c82 */ /* 0x000fe40008000000 */
[----:B------:R-:W-:Y:S01]  /*55b0*/  UMOV UR10, UR11 ;  /* 0x0000000b000a7c82 */ /* 0x000fe20008000000 */
[----:B------:R-:W-:Y:S02]  /*55c0*/  @UP2 USHF.R.U32.HI UR4, URZ, UR41, UR5 ;  /* 0x00000029ff042299 */ /* 0x000fe40008011605 */
[----:B------:R-:W-:Y:S02]  /*55d0*/  @UP2 USHF.R.U32.HI UR7, URZ, UR41, UR10 ;  /* 0x00000029ff072299 */ /* 0x000fe4000801160a */
[----:B------:R-:W-:Y:S02]  /*55e0*/  UIMAD UR4, UR42, UR4, URZ ;  /* 0x000000042a0472a4 */ /* 0x000fe4000f8e02ff */
        /* <DEDUP_REMOVED lines=8> */
[----:B------:R-:W-:Y:S02]  /*5670*/  USEL UR11, UR6, UR4, !UP2 ;  /* 0x00000004060b7287 */ /* 0x000fe4000d000000 */
[----:B------:R-:W-:Y:S02]  /*5680*/  UIADD3 UR8, UPT, UPT, -UR5, URZ, URZ ;  /* 0x000000ff05087290 */ /* 0x000fe4000fffe1ff */
[----:B------:R-:W-:Y:S01]  /*5690*/  UIADD3 UR10, UPT, UPT, -UR11, URZ, URZ ;  /* 0x000000ff0b0a7290 */ /* 0x000fe2000fffe1ff */
[----:B------:R-:W-:Y:S01]  /*56a0*/  @!UP0 UMOV UR4, UR9 ;  /* 0x0000000900048c82 */ /* 0x000fe20008000000 */
[----:B------:R-:W-:Y:S02]  /*56b0*/  UIADD3 UR9, UPT, UPT, -UR6, URZ, URZ ;  /* 0x000000ff06097290 */ /* 0x000fe4000fffe1ff */
[----:B------:R-:W-:Y:S02]  /*56c0*/  @!UP0 USHF.R.U32.HI UR4, URZ, UR41, UR4 ;  /* 0x00000029ff048299 */ /* 0x000fe40008011604 */
[----:B------:R-:W-:Y:S02]  /*56d0*/  UIMAD UR10, UR42, UR10, UR6 ;  /* 0x0000000a2a0a72a4 */ /* 0x000fe4000f8e0206 */
[----:B------:R-:W-:Y:S04]  /*56e0*/  @!UP0 USEL UR4, UR5, UR4, !UP2 ;  /* 0x0000000405048287 */ /* 0x000fe8000d000000 */
[----:B------:R-:W-:Y:S02]  /*56f0*/  @!UP0 UIMAD UR10, UR7, UR10, UR4 ;  /* 0x0000000a070a82a4 */ /* 0x000fe4000f8e0204 */
[----:B------:R-:W-:Y:S02]  /*5700*/  @!UP0 UIADD3 UR11, UPT, UPT, UR11, -UR4, URZ ;  /* 0x800000040b0b8290 */ /* 0x000fe4000fffe0ff */
[----:B------:R-:W-:Y:S02]  /*5710*/  UIMAD UR7, UR43, UR8, UR38 ;  /* 0x000000082b0772a4 */ /* 0x000fe4000f8e0226 */
[----:B------:R-:W-:Y:S02]  /*5720*/  @!UP0 UIMAD UR6, UR11, UR42, UR5 ;  /* 0x0000002a0b0682a4 */ /* 0x000fe4000f8e0205 */
[----:B------:R-:W-:Y:S01]  /*5730*/  UIMAD UR4, UR58, UR9, UR37 ;  /* 0x000000093a0472a4 */ /* 0x000fe2000f8e0225 */
[----:B------:R-:W-:Y:S02]  /*5740*/  @!UP0 UMOV UR5, UR10 ;  /* 0x0000000a00058c82 */ /* 0x000fe40008000000 */
[----:B------:R-:W-:Y:S02]  /*5750*/  UIMAD UR38, UR5, UR43, UR7 ;  /* 0x0000002b052672a4 */ /* 0x000fe4000f8e0207 */
[----:B------:R-:W-:Y:S11]  /*5760*/  UIMAD UR37, UR6, UR58, UR4 ;  /* 0x0000003a062572a4 */ /* 0x000ff6000f8e0204 */
[----:B------:R-:W-:Y:S01]  /*5770*/  @!UPT UIADD3 URZ, UPT, UPT, URZ, URZ, URZ ;  /* 0x000000fffffff290 */ /* 0x000fe2000fffe0ff */
.L_x_92:
[----:B------:R-:W-:Y:S01]  /*5780*/  UISETP.NE.AND UP0, UPT, UR39, 0x1, UPT ;  /* 0x000000012700788c */ /* 0x000fe2000bf05270 */
[----:B------:R-:W-:Y:S01]  /*5790*/  LOP3.LUT P0, RZ, R84, 0x1b0, RZ, 0xc0, !PT ;  /* 0x000001b054ff7812 */ /* 0x000fe2000780c0ff */
[----:B------:R-:W-:Y:S01]  /*57a0*/  USHF.L.U32 UR50, UR16, 0x7, URZ ;  /* 0x0000000710327899 */ /* 0x000fe200080006ff */
[----:B------:R-:W-:Y:S01]  /*57b0*/  BSSY.RECONVERGENT B6, `(.L_x_93) ;  /* 0x0000034000067945 */ /* 0x000fe20003800200 */
[----:B------:R-:W-:Y:S01]  /*57c0*/  USHF.L.U32 UR49, UR20, 0x7, URZ ;  /* 0x0000000714317899 */ /* 0x000fe200080006ff */
[----:B------:R-:W-:Y:S06]  /*57d0*/  IADD3 R86, PT, PT, R86, 0x1, RZ ;  /* 0x0000000156567810 */ /* 0x000fec0007ffe0ff */
[----:B------:R-:W2:Y:S01]  /*57e0*/  @!UP0 LDCU.128 UR12, c[0x0][0xb10] ;  /* 0x00016200ff0c87ac */ /* 0x000ea20008000c00 */
[----:B------:R-:W3:Y:S01]  /*57f0*/  @!UP0 LDCU UR5, c[0x0][0xb0c] ;  /* 0x00016180ff0587ac */ /* 0x000ee20008000800 */
[----:B------:R-:W4:Y:S01]  /*5800*/  @!UP0 LDCU UR10, c[0x0][0xb20] ;  /* 0x00016400ff0a87ac */ /* 0x000f220008000800 */
[----:B--2---:R-:W-:Y:S02]  /*5810*/  UIMAD.WIDE.U32 UR8, UR38, UR12, URZ ;  /* 0x0000000c260872a5 */ /* 0x004fe4000f8e00ff */
[----:B------:R-:W-:Y:S02]  /*5820*/  UIMAD.WIDE.U32 UR6, UR37, UR15, URZ ;  /* 0x0000000f250672a5 */ /* 0x000fe4000f8e00ff */
[----:B------:R-:W-:Y:S03]  /*5830*/  @!UP0 UISETP.NE.AND UP1, UPT, UR14, 0x1, UPT ;  /* 0x000000010e00888c */ /* 0x000fe6000bf25270 */
[----:B------:R-:W-:Y:S01]  /*5840*/  @!UP0 UMOV UR4, UR9 ;  /* 0x0000000900048c82 */ /* 0x000fe20008000000 */
[----:B---3--:R-:W-:Y:S02]  /*5850*/  @!UP0 UISETP.NE.AND UP2, UPT, UR5, 0x1, UPT ;  /* 0x000000010500888c */ /* 0x008fe4000bf45270 */
[----:B------:R-:W-:Y:S01]  /*5860*/  @!UP0 USHF.R.U32.HI UR4, URZ, UR13, UR4 ;  /* 0x0000000dff048299 */ /* 0x000fe20008011604 */
[----:B------:R-:W-:Y:S02]  /*5870*/  @!UP0 UMOV UR6, UR7 ;  /* 0x0000000700068c82 */ /* 0x000fe40008000000 */
[----:B----4-:R-:W-:Y:S02]  /*5880*/  @!UP0 USHF.R.U32.HI UR6, URZ, UR10, UR6 ;  /* 0x0000000aff068299 */ /* 0x010fe40008011606 */
[----:B------:R-:W-:Y:S02]  /*5890*/  @!UP0 USEL UR7, UR38, UR4, !UP2 ;  /* 0x0000000426078287 */ /* 0x000fe4000d000000 */
[----:B------:R-:W-:Y:S04]  /*58a0*/  @!UP0 USEL UR6, UR37, UR6, !UP1 ;  /* 0x0000000625068287 */ /* 0x000fe8000c800000 */
[----:B------:R-:W-:Y:S02]  /*58b0*/  @!UP0 UIADD3 UR4, UPT, UPT, -UR7, UR6, URZ ;  /* 0x0000000607048290 */ /* 0x000fe4000fffe1ff */
[----:B------:R-:W-:Y:S02]  /*58c0*/  @!UP0 UIADD3 UR6, UPT, UPT, UR7, -UR6, URZ ;  /* 0x8000000607068290 */ /* 0x000fe4000fffe0ff */
[----:B------:R-:W-:Y:S02]  /*58d0*/  @!UP0 UIMAD UR38, UR4, UR5, UR38 ;  /* 0x00000005042682a4 */ /* 0x000fe4000f8e0226 */
[----:B------:R-:W-:Y:S01]  /*58e0*/  @!UP0 UIMAD UR37, UR6, UR14, UR37 ;  /* 0x0000000e062582a4 */ /* 0x000fe2000f8e0225 */
[----:B------:R-:W-:Y:S11]  /*58f0*/  @!P0 BRA `(.L_x_94) ;  /* 0x00000000007c8947 */ /* 0x000ff60003800000 */
[----:B------:R-:W2:Y:S01]  /*5900*/  LDCU.64 UR8, c[0x4][0x80] ;  /* 0x01001000ff0877ac */ /* 0x000ea20008000a00 */
[----:B------:R-:W-:Y:S01]  /*5910*/  MOV R2, 0x0 ;  /* 0x0000000000027802 */ /* 0x000fe20000000f00 */
[----:B------:R-:W-:Y:S02]  /*5920*/  HFMA2 R12, -RZ, RZ, 0, 5.9604644775390625e-08 ;  /* 0x00000001ff0c7431 */ /* 0x000fe400000001ff */
[----:B------:R-:W-:Y:S01]  /*5930*/  IMAD.MOV.U32 R8, RZ, RZ, 0x70 ;  /* 0x00000070ff087424 */ /* 0x000fe200078e00ff */
[----:B------:R3:W4:Y:S01]  /*5940*/  LDC.64 R14, c[0x4][R2] ;  /* 0x01000000020e7b82 */ /* 0x0007220000000a00 */
[----:B------:R-:W1:Y:S01]  /*5950*/  LDCU.64 UR6, c[0x4][0x88] ;  /* 0x01001100ff0677ac */ /* 0x000e620008000a00 */
[----:B------:R-:W-:Y:S01]  /*5960*/  IMAD.MOV.U32 R13, RZ, RZ, RZ ;  /* 0x000000ffff0d7224 */ /* 0x000fe200078e00ff */
[----:B------:R-:W1:Y:S01]  /*5970*/  LDCU.64 UR4, c[0x4][0x8] ;  /* 0x01000100ff0477ac */ /* 0x000e620008000a00 */
[----:B--2---:R-:W-:Y:S01]  /*5980*/  MOV R5, UR9 ;  /* 0x0000000900057c02 */ /* 0x004fe20008000f00 */
[----:B------:R-:W-:Y:S01]  /*5990*/  IMAD.U32 R4, RZ, RZ, UR8 ;  /* 0x00000008ff047e24 */ /* 0x000fe2000f8e00ff */
[----:B-1----:R-:W-:Y:S01]  /*59a0*/  MOV R7, UR7 ;  /* 0x0000000700077c02 */ /* 0x002fe20008000f00 */
[----:B------:R-:W-:Y:S01]  /*59b0*/  IMAD.U32 R6, RZ, RZ, UR6 ;  /* 0x00000006ff067e24 */ /* 0x000fe2000f8e00ff */
[----:B------:R-:W-:Y:S01]  /*59c0*/  MOV R11, UR5 ;  /* 0x00000005000b7c02 */ /* 0x000fe20008000f00 */
[----:B------:R-:W-:Y:S02]  /*59d0*/  IMAD.U32 R10, RZ, RZ, UR4 ;  /* 0x00000004ff0a7e24 */ /* 0x000fe4000f8e00ff */
[----:B------:R-:W-:Y:S07]  /*59e0*/  LEPC R20, `(.L_x_95) ;  /* 0x000000001014794e */ /* 0x000fee0000000000 */
[----:B---345:R-:W-:Y:S05]  /*59f0*/  CALL.ABS.NOINC R14 ;  /* 0x000000000e007343 */ /* 0x038fea0003c00000 */
.L_x_95:
[----:B------:R-:W1:Y:S01]  /*5a00*/  LDCU.64 UR8, c[0x4][0x80] ;  /* 0x01001000ff0877ac */ /* 0x000e620008000a00 */
[----:B------:R-:W2:Y:S01]  /*5a10*/  LDC.64 R2, c[0x4][R2] ;  /* 0x0100000002027b82 */ /* 0x000ea20000000a00 */
[----:B------:R-:W-:Y:S02]  /*5a20*/  HFMA2 R12, -RZ, RZ, 0, 5.9604644775390625e-08 ;  /* 0x00000001ff0c7431 */ /* 0x000fe400000001ff */
[----:B------:R-:W-:Y:S02]  /*5a30*/  IMAD.MOV.U32 R8, RZ, RZ, 0x70 ;  /* 0x00000070ff087424 */ /* 0x000fe400078e00ff */
[----:B------:R-:W-:Y:S01]  /*5a40*/  IMAD.MOV.U32 R13, RZ, RZ, RZ ;  /* 0x000000ffff0d7224 */ /* 0x000fe200078e00ff */
[----:B------:R-:W3:Y:S01]  /*5a50*/  LDCU.64 UR6, c[0x4][0x88] ;  /* 0x01001100ff0677ac */ /* 0x000ee20008000a00 */
[----:B------:R-:W4:Y:S01]  /*5a60*/  LDCU.64 UR4, c[0x4][0x8] ;  /* 0x01000100ff0477ac */ /* 0x000f220008000a00 */
[----:B-1----:R-:W-:Y:S02]  /*5a70*/  MOV R4, UR8 ;  /* 0x0000000800047c02 */ /* 0x002fe40008000f00 */
[----:B------:R-:W-:Y:S02]  /*5a80*/  MOV R5, UR9 ;  /* 0x0000000900057c02 */ /* 0x000fe40008000f00 */
[----:B---3--:R-:W-:Y:S01]  /*5a90*/  MOV R7, UR7 ;  /* 0x0000000700077c02 */ /* 0x008fe20008000f00 */
[----:B------:R-:W-:Y:S01]  /*5aa0*/  IMAD.U32 R6, RZ, RZ, UR6 ;  /* 0x00000006ff067e24 */ /* 0x000fe2000f8e00ff */
[----:B----4-:R-:W-:Y:S01]  /*5ab0*/  MOV R11, UR5 ;  /* 0x00000005000b7c02 */ /* 0x010fe20008000f00 */
[----:B------:R-:W-:Y:S02]  /*5ac0*/  IMAD.U32 R10, RZ, RZ, UR4 ;  /* 0x00000004ff0a7e24 */ /* 0x000fe4000f8e00ff */
[----:B------:R-:W-:Y:S07]  /*5ad0*/  LEPC R20, `(.L_x_94) ;  /* 0x000000001014794e */ /* 0x000fee0000000000 */
[----:B--2---:R-:W-:Y:S05]  /*5ae0*/  CALL.ABS.NOINC R2 ;  /* 0x0000000002007343 */ /* 0x004fea0003c00000 */
.L_x_94:
[----:B------:R-:W-:Y:S05]  /*5af0*/  BSYNC.RECONVERGENT B6 ;  /* 0x0000000000067941 */ /* 0x000fea0003800200 */
.L_x_93:
[----:B------:R-:W-:Y:S02]  /*5b00*/  R2UR UR6, R83 ;  /* 0x00000000530672ca */ /* 0x000fe400000e0000 */
[----:B------:R-:W-:Y:S02]  /*5b10*/  R2UR UR5, R97 ;  /* 0x00000000610572ca */ /* 0x000fe400000e0000 */
[----:B------:R-:W-:Y:S02]  /*5b20*/  R2UR UR4, R96 ;  /* 0x00000000600472ca */ /* 0x000fe400000e0000 */
[----:B------:R-:W-:Y:S02]  /*5b30*/  ISETP.NE.U32.AND P4, PT, R78, RZ, PT ;  /* 0x000000ff4e00720c */ /* 0x000fe40003f85070 */
[----:B------:R-:W-:Y:S02]  /*5b40*/  ISETP.NE.U32.AND P2, PT, RZ, UR54, PT ;  /* 0x00000036ff007c0c */ /* 0x000fe4000bf45070 */
[----:B------:R-:W-:Y:S02]  /*5b50*/  ISETP.NE.AND.EX P4, PT, R79, RZ, PT, P4 ;  /* 0x000000ff4f00720c */ /* 0x000fe40003f85340 */
[----:B------:R-:W-:Y:S01]  /*5b60*/  ISETP.NE.AND.EX P2, PT, RZ, UR55, PT, P2 ;  /* 0x00000037ff007c0c */ /* 0x000fe2000bf45320 */
[----:B------:R-:W-:Y:S02]  /*5b70*/  UISETP.NE.AND UP2, UPT, UR6, URZ, UPT ;  /* 0x000000ff0600728c */ /* 0x000fe4000bf45270 */
[----:B------:R-:W-:Y:S04]  /*5b80*/  UISETP.NE.U32.AND UP0, UPT, UR5, URZ, UPT ;  /* 0x000000ff0500728c */ /* 0x000fe8000bf05070 */
[----:B------:R-:W-:Y:S01]  /*5b90*/  UISETP.NE.AND.EX UP1, UPT, UR4, URZ, UPT, UP0 ;  /* 0x000000ff0400728c */ /* 0x000fe2000bf25300 */
[----:B------:R-:W-:Y:S01]  /*5ba0*/  PLOP3.LUT P1, PT, PT, PT, UP2, 0x80, 0x8 ;  /* 0x000000000008781c */ /* 0x000fe20003f2f028 */
[----:B------:R-:W-:Y:S03]  /*5bb0*/  UPLOP3.LUT UP0, UPT, UPT, UPT, UPT, 0x40, 0x4 ;  /* 0x000000000004789c */ /* 0x000fe60003f0e870 */
[----:B------:R-:W-:Y:S06]  /*5bc0*/  @UP2 UPLOP3.LUT UP0, UPT, UPT, UPT, UP1, 0x80, 0x8 ;  /* 0x000000000008289c */ /* 0x000fec0003f0f010 */
[----:B------:R-:W-:Y:S01]  /*5bd0*/  PLOP3.LUT P0, PT, PT, PT, UP0, 0x80, 0x8 ;  /* 0x000000000008781c */ /* 0x000fe20003f0f008 */
[----:B------:R-:W-:Y:S01]  /*5be0*/  @!UPT UIADD3 URZ, UPT, UPT, URZ, URZ, URZ ;  /* 0x000000fffffff290 */ /* 0x000fe2000fffe0ff */
[----:B------:R-:W-:Y:S11]  /*5bf0*/  BRA.U !UP1, `(.L_x_96) ;  /* 0x0000000109407547 */ /* 0x000ff6000b800000 */
[----:B------:R-:W-:Y:S01]  /*5c00*/  UISETP.NE.U32.AND UP0, UPT, UR54, URZ, UPT ;  /* 0x000000ff3600728c */ /* 0x000fe2000bf05070 */
[----:B------:R-:W-:Y:S01]  /*5c10*/  R2UR UR6, R97 ;  /* 0x00000000610672ca */ /* 0x000fe200000e0000 */
[----:B------:R-:W2:Y:S01]  /*5c20*/  LDCU.64 UR8, c[0x0][0x358] ;  /* 0x00006b00ff0877ac */ /* 0x000ea20008000a00 */
[----:B------:R-:W-:Y:S02]  /*5c30*/  HFMA2 R80, -RZ, RZ, 0, 5.9604644775390625e-08 ;  /* 0x00000001ff507431 */ /* 0x000fe400000001ff */
[----:B-1----:R-:W-:Y:S01]  /*5c40*/  IMAD.MOV.U32 R0, RZ, RZ, 0x1 ;  /* 0x00000001ff007424 */ /* 0x002fe200078e00ff */
[----:B------:R-:W-:Y:S06]  /*5c50*/  UISETP.NE.AND.EX UP0, UPT, UR55, URZ, UPT, UP0 ;  /* 0x000000ff3700728c */ /* 0x000fec000bf05300 */
[----:B------:R-:W-:Y:S05]  /*5c60*/  PLOP3.LUT P3, PT, PT, PT, UP0, 0x80, 0x8 ;  /* 0x000000000008781c */ /* 0x000fea0003f6f008 */
[----:B------:R-:W1:Y:S01]  /*5c70*/  @UP0 LDCU.64 UR4, c[0x0][0x888] ;  /* 0x00011100ff0407ac */ /* 0x000e620008000a00 */
[----:B------:R-:W-:Y:S07]  /*5c80*/  @UP0 UIMAD UR6, UR36, UR6, URZ ;  /* 0x00000006240602a4 */ /* 0x000fee000f8e02ff */
[----:B------:R-:W-:Y:S01]  /*5c90*/  @!P3 PRMT R80, R0, 0x7610, R80 ;  /* 0x000076100050b816 */ /* 0x000fe20000000050 */
[----:B-1----:R-:W-:Y:S06]  /*5ca0*/  @UP0 UIMAD.WIDE UR4, UR6, 0x4, UR4 ;  /* 0x00000004060408a5 */ /* 0x002fec000f8e0204 */
[----:B------:R-:W-:Y:S02]  /*5cb0*/  IMAD.U32 R2, RZ, RZ, UR4 ;  /* 0x00000004ff027e24 */ /* 0x000fe4000f8e00ff */
[----:B------:R-:W-:Y:S03]  /*5cc0*/  IMAD.U32 R3, RZ, RZ, UR5 ;  /* 0x00000005ff037e24 */ /* 0x000fe6000f8e00ff */
[----:B------:R-:W1:Y:S02]  /*5cd0*/  @!UP0 LDCU UR4, c[0x0][0x880] ;  /* 0x00011000ff0487ac */ /* 0x000e640008000800 */
[----:B--2--5:R2:W5:Y:S02]  /*5ce0*/  @P3 LDG.E R41, desc[UR8][R2.64] ;  /* 0x0000000802293981 */ /* 0x024564000c1e1900 */
[----:B-12---:R-:W-:Y:S02]  /*5cf0*/  @!P3 MOV R41, UR4 ;  /* 0x000000040029bc02 */ /* 0x006fe40008000f00 */
.L_x_96:
[----:B------:R-:W-:Y:S05]  /*5d00*/  @!P4 BRA `(.L_x_97) ;  /* 0x000000000024c947 */ /* 0x000fea0003800000 */
[----:B------:R-:W-:Y:S01]  /*5d10*/  ISETP.NE.U32.AND P3, PT, R76, RZ, PT ;  /* 0x000000ff4c00720c */ /* 0x000fe20003f65070 */
[----:B------:R-:W2:Y:S03]  /*5d20*/  LDCU.64 UR4, c[0x0][0x358] ;  /* 0x00006b00ff0477ac */ /* 0x000ea60008000a00 */
[----:B------:R-:W-:Y:S11]  /*5d30*/  ISETP.NE.AND.EX P3, PT, R77, RZ, PT, P3 ;  /* 0x000000ff4d00720c */ /* 0x000ff60003f65330 */
[----:B------:R-:W-:Y:S02]  /*5d40*/  @!UPT UIADD3 URZ, UPT, UPT, URZ, URZ, URZ ;  /* 0x000000fffffff290 */ /* 0x000fe4000fffe0ff */
[----:B------:R-:W3:Y:S01]  /*5d50*/  @P3 LDC.64 R2, c[0x0][0x8a8] ;  /* 0x00022a00ff023b82 */ /* 0x000ee20000000a00 */
[----:B-1----:R-:W-:Y:S04]  /*5d60*/  @P3 IMAD R0, R78, UR36, RZ ;  /* 0x000000244e003c24 */ /* 0x002fe8000f8e02ff */
[----:B---3--:R-:W-:Y:S05]  /*5d70*/  @P3 IMAD.WIDE R2, R0, 0x4, R2 ;  /* 0x0000000400023825 */ /* 0x008fea00078e0202 */
[----:B--2--5:R2:W5:Y:S02]  /*5d80*/  @P3 LDG.E R38, desc[UR4][R2.64] ;  /* 0x0000000402263981 */ /* 0x024564000c1e1900 */
[----:B--2---:R-:W3:Y:S02]  /*5d90*/  @!P3 LDC R38, c[0x0][0x8a0] ;  /* 0x00022800ff26bb82 */ /* 0x004ee40000000800 */
.L_x_97:
[----:B-----5:R-:W-:Y:S01]  /*5da0*/  FSETP.NEU.AND P3, PT, R41, RZ, PT ;  /* 0x000000ff2900720b */ /* 0x020fe20003f6d000 */
[----:B------:R-:W-:Y:S01]  /*5db0*/  BSSY B1, `(.L_x_98) ;  /* 0x0000039000017945 */ /* 0x000fe20003800000 */
[----:B------:R-:W-:Y:S01]  /*5dc0*/  SEL R3, RZ, 0xffffffff, P2 ;  /* 0xffffffffff037807 */ /* 0x000fe20001000000 */
[----:B------:R-:W-:Y:S01]  /*5dd0*/  IMAD.MOV.U32 R47, RZ, RZ, 0x1 ;  /* 0x00000001ff2f7424 */ /* 0x000fe200078e00ff */
[----:B------:R-:W-:Y:S01]  /*5de0*/  @P1 LOP3.LUT P2, RZ, R80, 0xff, RZ, 0xc0, !PT ;  /* 0x000000ff50ff1812 */ /* 0x000fe2000784c0ff */
[----:B------:R-:W-:Y:S01]  /*5df0*/  IMAD R39, R36, 0x80, R37 ;  /* 0x0000008024277824 */ /* 0x000fe200078e0225 */
[----:B------:R-:W-:Y:S01]  /*5e00*/  @P1 SEL R2, RZ, 0xffffffff, P3 ;  /* 0xffffffffff021807 */ /* 0x000fe20001800000 */
[----:B------:R-:W-:Y:S01]  /*5e10*/  IMAD R87, R94, -0x10, R92 ;  /* 0xfffffff05e577824 */ /* 0x000fe200078e025c */
[----:B------:R-:W-:Y:S01]  /*5e20*/  LOP3.LUT R90, R90, 0x1, RZ, 0x3c, !PT ;  /* 0x000000015a5a7812 */ /* 0x000fe200078e3cff */
[----:B------:R-:W-:Y:S01]  /*5e30*/  IMAD.MOV.U32 R46, RZ, RZ, RZ ;  /* 0x000000ffff2e7224 */ /* 0x000fe200078e00ff */
[----:B------:R-:W-:Y:S02]  /*5e40*/  @P0 SEL R2, R3, R2, !P2 ;  /* 0x0000000203020207 */ /* 0x000fe40005000000 */
[----:B------:R-:W-:Y:S02]  /*5e50*/  CS2R R74, SRZ ;  /* 0x00000000004a7805 */ /* 0x000fe4000001ff00 */
[----:B------:R-:W-:Y:S02]  /*5e60*/  LEA R99, R36, UR44, 0x3 ;  /* 0x0000002c24637c11 */ /* 0x000fe4000f8e18ff */
[----:B------:R-:W-:Y:S02]  /*5e70*/  CS2R R72, SRZ ;  /* 0x0000000000487805 */ /* 0x000fe4000001ff00 */
[----:B------:R-:W-:Y:S02]  /*5e80*/  @P1 LOP3.LUT R2, R2, 0x1, RZ, 0xc0, !PT ;  /* 0x0000000102021812 */ /* 0x000fe400078ec0ff */
[----:B------:R-:W-:Y:S02]  /*5e90*/  CS2R R66, SRZ ;  /* 0x0000000000427805 */ /* 0x000fe4000001ff00 */
[----:B-1----:R-:W-:Y:S02]  /*5ea0*/  SHF.L.U32 R0, R89, 0x1f, RZ ;  /* 0x0000001f59007819 */ /* 0x002fe400000006ff */
[----:B------:R-:W-:Y:S02]  /*5eb0*/  CS2R R64, SRZ ;  /* 0x0000000000407805 */ /* 0x000fe4000001ff00 */
[----:B------:R-:W-:Y:S02]  /*5ec0*/  ISETP.NE.U32.OR P5, PT, R2, 0x1, !P1 ;  /* 0x000000010200780c */ /* 0x000fe40004fa5470 */
[----:B------:R-:W-:Y:S02]  /*5ed0*/  CS2R R58, SRZ ;  /* 0x00000000003a7805 */ /* 0x000fe4000001ff00 */
[----:B------:R-:W-:Y:S02]  /*5ee0*/  PLOP3.LUT P2, PT, PT, PT, UP1, 0x80, 0x8 ;  /* 0x000000000008781c */ /* 0x000fe40003f4f018 */
[----:B------:R-:W-:Y:S02]  /*5ef0*/  CS2R R56, SRZ ;  /* 0x0000000000387805 */ /* 0x000fe4000001ff00 */
[----:B------:R-:W-:Y:S02]  /*5f00*/  LOP3.LUT P4, R85, R80, 0xff, RZ, 0xc0, !PT ;  /* 0x000000ff50557812 */ /* 0x000fe4000788c0ff */
[----:B------:R-:W-:Y:S02]  /*5f10*/  CS2R R50, SRZ ;  /* 0x0000000000327805 */ /* 0x000fe4000001ff00 */
[----:B------:R-:W-:Y:S02]  /*5f20*/  SEL R2, RZ, 0xffffffff, P3 ;  /* 0xffffffffff027807 */ /* 0x000fe40001800000 */
[----:B------:R-:W-:Y:S02]  /*5f30*/  CS2R R48, SRZ ;  /* 0x0000000000307805 */ /* 0x000fe4000001ff00 */
[----:B------:R-:W-:Y:S02]  /*5f40*/  P2R R98, PR, RZ, 0x20 ;  /* 0x00000020ff627803 */ /* 0x000fe40000000000 */
[----:B------:R-:W-:Y:S02]  /*5f50*/  @P5 SHF.L.U32 R4, R90, 0x1f, RZ ;  /* 0x0000001f5a045819 */ /* 0x000fe400000006ff */
[----:B------:R-:W-:Y:S02]  /*5f60*/  @P2 SEL R2, R3, R2, !P4 ;  /* 0x0000000203022207 */ /* 0x000fe40006000000 */
[----:B------:R-:W1:Y:S02]  /*5f70*/  @P5 SYNCS.PHASECHK.TRANS64.TRYWAIT P1, [UR44+0x50], R4 ;  /* 0x00005004ff0055a7 */ /* 0x000e64000802112c */
[----:B------:R-:W-:Y:S04]  /*5f80*/  LOP3.LUT R2, R2, 0x1, RZ, 0xc0, !PT ;  /* 0x0000000102027812 */ /* 0x000fe800078ec0ff */
[----:B------:R-:W-:Y:S04]  /*5f90*/  ISETP.NE.U32.AND P2, PT, R2, 0x1, PT ;  /* 0x000000010200780c */ /* 0x000fe80003f45070 */
[----:B------:R-:W-:Y:S01]  /*5fa0*/  P2R R60, PR, RZ, 0x4 ;  /* 0x00000004ff3c7803 */ /* 0x000fe20000000000 */
[----:B------:R2:W4:Y:S01]  /*5fb0*/  SYNCS.PHASECHK.TRANS64.TRYWAIT P0, [R99+URZ+0xc0], R0 ;  /* 0x0000c000630075a7 */ /* 0x00052200080011ff */
[----:B-1----:R-:W-:Y:S01]  /*5fc0*/  @P5 SEL R47, RZ, 0x1, !P1 ;  /* 0x00000001ff2f5807 */ /* 0x002fe20004800000 */
[----:B--2---:R-:W-:Y:S06]  /*5fd0*/  @!P5 BRA `(.L_x_99) ;  /* 0x000000000058d947 */ /* 0x004fec0003800000 */
[----:B------:R-:W-:Y:S01]  /*5fe0*/  IMAD.MOV.U32 R75, RZ, RZ, RZ ;  /* 0x000000ffff4b7224 */ /* 0x000fe200078e00ff */
[----:B------:R-:W-:Y:S01]  /*5ff0*/  ISETP.NE.AND P1, PT, R47, RZ, PT ;  /* 0x000000ff2f00720c */ /* 0x000fe20003f25270 */
[----:B------:R-:W-:Y:S01]  /*6000*/  BSSY B0, `(.L_x_100) ;  /* 0x000000c000007945 */ /* 0x000fe20003800000 */
[----:B------:R-:W-:Y:S02]  /*6010*/  CS2R R50, SRZ ;  /* 0x0000000000327805 */ /* 0x000fe4000001ff00 */
[----:B------:R-:W-:Y:S02]  /*6020*/  CS2R R48, SRZ ;  /* 0x0000000000307805 */ /* 0x000fe4000001ff00 */
[----:B------:R-:W-:Y:S02]  /*6030*/  CS2R R58, SRZ ;  /* 0x00000000003a7805 */ /* 0x000fe4000001ff00 */
[----:B------:R-:W-:Y:S02]  /*6040*/  CS2R R56, SRZ ;  /* 0x0000000000387805 */ /* 0x000fe4000001ff00 */
[----:B------:R-:W-:Y:S02]  /*6050*/  CS2R R66, SRZ ;  /* 0x0000000000427805 */ /* 0x000fe4000001ff00 */
[----:B------:R-:W-:Y:S02]  /*6060*/  CS2R R64, SRZ ;  /* 0x0000000000407805 */ /* 0x000fe4000001ff00 */
[----:B------:R-:W-:Y:S01]  /*6070*/  CS2R R72, SRZ ;  /* 0x0000000000487805 */ /* 0x000fe2000001ff00 */
[----:B------:R-:W-:Y:S06]  /*6080*/  @P1 BRA `(.L_x_101) ;  /* 0x00000000000c1947 */ /* 0x000fec0003800000 */
[----:B------:R-:W-:Y:S04]  /*6090*/  SHF.L.U32 R3, R90, 0x1f, RZ ;  /* 0x0000001f5a037819 */ /* 0x000fe800000006ff */
[----:B------:R-:W1:Y:S02]  /*60a0*/  SYNCS.PHASECHK.TRANS64.TRYWAIT P1, [UR44+0x50], R3 ;  /* 0x00005003ff0075a7 */ /* 0x000e64000802112c */
[----:B-1----:R-:W-:Y:S05]  /*60b0*/  @!P1 BRA `(.L_x_102) ;  /* 0x0000003c00909947 */ /* 0x002fea0003800000 */
.L_x_101:
[----:B------:R-:W-:Y:S05]  /*60c0*/  BSYNC B0 ;  /* 0x0000000000007941 */ /* 0x000fea0003800000 */
.L_x_100:
[----:B------:R-:W-:Y:S01]  /*60d0*/  ISETP.NE.AND P1, PT, R60, RZ, PT ;  /* 0x000000ff3c00720c */ /* 0x000fe20003f25270 */
[----:B------:R-:W-:Y:S11]  /*60e0*/  HFMA2 R46, -RZ, RZ, 0, 5.9604644775390625e-08 ;  /* 0x00000001ff2e7431 */ /* 0x000ff600000001ff */
[----:B------:R-:W-:Y:S01]  /*60f0*/  @!UPT UIADD3 URZ, UPT, UPT, URZ, URZ, URZ ;  /* 0x000000fffffff290 */ /* 0x000fe2000fffe0ff */
[----:B------:R2:W1:Y:S04]  /*6100*/  @P1 LDS.128 R48, [R93] ;  /* 0x000000005d301984 */ /* 0x0004680000000c00 */
[----:B------:R2:W1:Y:S04]  /*6110*/  @P1 LDS.128 R56, [R92+0x10] ;  /* 0x000010005c381984 */ /* 0x0004680000000c00 */
[----:B------:R2:W1:Y:S04]  /*6120*/  @P1 LDS.128 R64, [R91+0x20] ;  /* 0x000020005b401984 */ /* 0x0004680000000c00 */
[----:B------:R2:W1:Y:S02]  /*6130*/  @P1 LDS.128 R72, [R87+0x30] ;  /* 0x0000300057481984 */ /* 0x0004640000000c00 */
.L_x_99:
[----:B------:R-:W-:Y:S05]  /*6140*/  BSYNC B1 ;  /* 0x0000000000017941 */ /* 0x000fea0003800000 */
.L_x_98:
[----:B-1----:R-:W-:Y:S04]  /*6150*/  SHF.R.U32.HI R2, RZ, 0x15, R39 ;  /* 0x00000015ff027819 */ /* 0x002fe80000011627 */
[----:B------:R-:W-:Y:S01]  /*6160*/  LOP3.LUT P1, RZ, R2, 0x3, R81, 0x48, !PT ;  /* 0x0000000302ff7812 */ /* 0x000fe20007824851 */
[----:B------:R-:W-:Y:S01]  /*6170*/  @!UPT UIADD3 URZ, UPT, UPT, URZ, URZ, URZ ;  /* 0x000000fffffff290 */ /* 0x000fe2000fffe0ff */
[----:B----4-:R-:W-:Y:S11]  /*6180*/  @P0 BRA `(.L_x_103) ;  /* 0x0000000000080947 */ /* 0x010ff60003800000 */
[----:B------:R-:W1:Y:S02]  /*6190*/  SYNCS.PHASECHK.TRANS64.TRYWAIT P0, [R99+URZ+0xc0], R0 ;  /* 0x0000c000630075a7 */ /* 0x000e6400080011ff */
[----:B-1----:R-:W-:Y:S05]  /*61a0*/  @!P0 BRA `(.L_x_104) ;  /* 0x0000003c006c8947 */ /* 0x002fea0003800000 */
.L_x_103:
[----:B------:R-:W-:Y:S05]  /*61b0*/  @!P1 BRA `(.L_x_105) ;  /* 0x0000000000409947 */ /* 0x000fea0003800000 */
[----:B------:R-:W4:Y:S01]  /*61c0*/  LDCU.64 UR8, c[0x4][0x70] ;  /* 0x01000e00ff0877ac */ /* 0x000f220008000a00 */
[----:B------:R-:W-:Y:S01]  /*61d0*/  MOV R3, 0x0 ;  /* 0x0000000000037802 */ /* 0x000fe20000000f00 */
[----:B------:R-:W-:Y:S02]  /*61e0*/  HFMA2 R12, -RZ, RZ, 0, 5.9604644775390625e-08 ;  /* 0x00000001ff0c7431 */ /* 0x000fe400000001ff */
[----:B------:R-:W-:Y:S02]  /*61f0*/  IMAD.MOV.U32 R8, RZ, RZ, 0x192 ;  /* 0x00000192ff087424 */ /* 0x000fe400078e00ff */
[----:B------:R-:W-:Y:S01]  /*6200*/  IMAD.MOV.U32 R13, RZ, RZ, RZ ;  /* 0x000000ffff0d7224 */ /* 0x000fe200078e00ff */
[----:B------:R-:W5:Y:S01]  /*6210*/  LDCU.64 UR6, c[0x4][0x78] ;  /* 0x01000f00ff0677ac */ /* 0x000f620008000a00 */
[----:B------:R-:W1:Y:S01]  /*6220*/  LDC.64 R2, c[0x4][R3] ;  /* 0x0100000003027b82 */ /* 0x000e620000000a00 */
[----:B------:R-:W2:Y:S01]  /*6230*/  LDCU.64 UR4, c[0x4][0x10] ;  /* 0x01000200ff0477ac */ /* 0x000ea20008000a00 */
[----:B----4-:R-:W-:Y:S01]  /*6240*/  MOV R5, UR9 ;  /* 0x0000000900057c02 */ /* 0x010fe20008000f00 */
[----:B------:R-:W-:Y:S01]  /*6250*/  IMAD.U32 R4, RZ, RZ, UR8 ;  /* 0x00000008ff047e24 */ /* 0x000fe2000f8e00ff */
[----:B-----5:R-:W-:Y:S01]  /*6260*/  MOV R7, UR7 ;  /* 0x0000000700077c02 */ /* 0x020fe20008000f00 */
[----:B------:R-:W-:Y:S01]  /*6270*/  IMAD.U32 R6, RZ, RZ, UR6 ;  /* 0x00000006ff067e24 */ /* 0x000fe2000f8e00ff */
[----:B--2---:R-:W-:Y:S01]  /*6280*/  MOV R11, UR5 ;  /* 0x00000005000b7c02 */ /* 0x004fe20008000f00 */
[----:B------:R-:W-:Y:S02]  /*6290*/  IMAD.U32 R10, RZ, RZ, UR4 ;  /* 0x00000004ff0a7e24 */ /* 0x000fe4000f8e00ff */
[----:B------:R-:W-:Y:S07]  /*62a0*/  LEPC R20, `(.L_x_105) ;  /* 0x000000001014794e */ /* 0x000fee0000000000 */
[----:B-1-3--:R-:W-:Y:S05]  /*62b0*/  CALL.ABS.NOINC R2 ;  /* 0x0000000002007343 */ /* 0x00afea0003c00000 */
.L_x_105:
[----:B------:R-:W-:Y:S05]  /*62c0*/  WARPSYNC.ALL ;  /* 0x0000000000007948 */ /* 0x000fea0003800000 */
[----:B------:R-:W-:Y:S01]  /*62d0*/  R2UR UR4, R39 ;  /* 0x00000000270472ca */ /* 0x000fe200000e0000 */
[--C-:B------:R-:W-:Y:S01]  /*62e0*/  HADD2.F32 R40, -RZ, R48.reuse.H0_H0 ;  /* 0x20000030ff287230 */ /* 0x100fe20000004100 */
[----:B------:R-:W-:Y:S01]  /*62f0*/  ISETP.NE.AND P0, PT, R95, RZ, PT ;  /* 0x000000ff5f00720c */ /* 0x000fe20003f05270 */
[----:B------:R-:W-:Y:S01]  /*6300*/  HADD2.F32 R43, -RZ, R48.H1_H1 ;  /* 0x30000030ff2b7230 */ /* 0x000fe20000004100 */
[----:B------:R-:W-:Y:S01]  /*6310*/  BSSY.RECONVERGENT B0, `(.L_x_106) ;  /* 0x0000086000007945 */ /* 0x000fe20003800200 */
[----:B------:R-:W-:Y:S02]  /*6320*/  HADD2.F32 R42, -RZ, R49.H0_H0 ;  /* 0x20000031ff2a7230 */ /* 0x000fe40000004100 */
[----:B------:R-:W-:Y:S02]  /*6330*/  HADD2.F32 R45, -RZ, R51.H0_H0 ;  /* 0x20000033ff2d7230 */ /* 0x000fe40000004100 */
[----:B------:R-:W-:Y:S04]  /*6340*/  HADD2.F32 R44, -RZ, R75.H1_H1 ;  /* 0x3000004bff2c7230 */ /* 0x000fe80000004100 */
[----:B------:R-:W1:Y:S02]  /*6350*/  LDTM.x32 R4, tmem[UR4] ;  /* 0x00000004000479ee */ /* 0x000e6400082c0000 */
[C---:B-1-3--:R-:W-:Y:S01]  /*6360*/  FMUL R0, R38.reuse, R4 ;  /* 0x0000000426007220 */ /* 0x04afe20000400000 */
[C---:B------:R-:W-:Y:S01]  /*6370*/  FMUL R2, R38.reuse, R5 ;  /* 0x0000000526027220 */ /* 0x040fe20000400000 */
[C---:B------:R-:W-:Y:S01]  /*6380*/  FMUL R3, R38.reuse, R6 ;  /* 0x0000000626037220 */ /* 0x040fe20000400000 */
[C---:B------:R-:W-:Y:S01]  /*6390*/  FMUL R7, R38.reuse, R7 ;  /* 0x0000000726077220 */ /* 0x040fe20000400000 */
[C---:B------:R-:W-:Y:S01]  /*63a0*/  FFMA R0, R41.reuse, R40, R0 ;  /* 0x0000002829007223 */ /* 0x040fe20000000000 */
[----:B------:R-:W-:Y:S02]  /*63b0*/  HADD2.F32 R40, -RZ, R49.H1_H1 ;  /* 0x30000031ff287230 */ /* 0x000fe40000004100 */
[C---:B------:R-:W-:Y:S01]  /*63c0*/  FFMA R2, R41.reuse, R43, R2 ;  /* 0x0000002b29027223 */ /* 0x040fe20000000002 */
[C---:B------:R-:W-:Y:S01]  /*63d0*/  FFMA R3, R41.reuse, R42, R3 ;  /* 0x0000002a29037223 */ /* 0x040fe20000000003 */
[--C-:B------:R-:W-:Y:S02]  /*63e0*/  HADD2.F32 R43, -RZ, R50.reuse.H0_H0 ;  /* 0x20000032ff2b7230 */ /* 0x100fe40000004100 */
[----:B------:R-:W-:Y:S01]  /*63f0*/  FMUL R4, R38, R8 ;  /* 0x0000000826047220 */ /* 0x000fe20000400000 */
[----:B------:R-:W-:Y:S01]  /*6400*/  HADD2.F32 R42, -RZ, R50.H1_H1 ;  /* 0x30000032ff2a7230 */ /* 0x000fe20000004100 */
[----:B------:R-:W-:Y:S01]  /*6410*/  F2FP.F16.F32.PACK_AB R52, R2, R0 ;  /* 0x000000000234723e */ /* 0x000fe200000000ff */
[C---:B------:R-:W-:Y:S01]  /*6420*/  FFMA R7, R41.reuse, R40, R7 ;  /* 0x0000002829077223 */ /* 0x040fe20000000007 */
[----:B------:R-:W-:Y:S01]  /*6430*/  FFMA R4, R41, R43, R4 ;  /* 0x0000002b29047223 */ /* 0x000fe20000000004 */
[C---:B------:R-:W-:Y:S01]  /*6440*/  FMUL R5, R38.reuse, R9 ;  /* 0x0000000926057220 */ /* 0x040fe20000400000 */
[C---:B------:R-:W-:Y:S01]  /*6450*/  FMUL R6, R38.reuse, R10 ;  /* 0x0000000a26067220 */ /* 0x040fe20000400000 */
[----:B------:R-:W-:Y:S01]  /*6460*/  HADD2.F32 R40, -RZ, R51.H1_H1 ;  /* 0x30000033ff287230 */ /* 0x000fe20000004100 */
[----:B------:R-:W-:Y:S01]  /*6470*/  F2FP.F16.F32.PACK_AB R53, R7, R3 ;  /* 0x000000030735723e */ /* 0x000fe200000000ff */
[C---:B------:R-:W-:Y:S01]  /*6480*/  FFMA R5, R41.reuse, R42, R5 ;  /* 0x0000002a29057223 */ /* 0x040fe20000000005 */
[----:B------:R-:W-:Y:S01]  /*6490*/  FFMA R6, R41, R45, R6 ;  /* 0x0000002d29067223 */ /* 0x000fe20000000006 */
[C---:B------:R-:W-:Y:S01]  /*64a0*/  FMUL R11, R38.reuse, R11 ;  /* 0x0000000b260b7220 */ /* 0x040fe20000400000 */
[--C-:B------:R-:W-:Y:S02]  /*64b0*/  HADD2.F32 R43, -RZ, R56.reuse.H0_H0 ;  /* 0x20000038ff2b7230 */ /* 0x100fe40000004100 */
[C---:B------:R-:W-:Y:S01]  /*64c0*/  FMUL R8, R38.reuse, R12 ;  /* 0x0000000c26087220 */ /* 0x040fe20000400000 */
[----:B------:R-:W-:Y:S01]  /*64d0*/  F2FP.F16.F32.PACK_AB R54, R5, R4 ;  /* 0x000000040536723e */ /* 0x000fe200000000ff */
[C---:B------:R-:W-:Y:S01]  /*64e0*/  FFMA R11, R41.reuse, R40, R11 ;  /* 0x00000028290b7223 */ /* 0x040fe2000000000b */
[----:B------:R-:W-:Y:S02]  /*64f0*/  HADD2.F32 R40, -RZ, R56.H1_H1 ;  /* 0x30000038ff287230 */ /* 0x000fe40000004100 */
[----:B------:R-:W-:Y:S01]  /*6500*/  FFMA R8, R41, R43, R8 ;  /* 0x0000002b29087223 */ /* 0x000fe20000000008 */
[C---:B------:R-:W-:Y:S01]  /*6510*/  FMUL R9, R38.reuse, R13 ;  /* 0x0000000d26097220 */ /* 0x040fe20000400000 */
[--C-:B------:R-:W-:Y:S01]  /*6520*/  HADD2.F32 R45, -RZ, R57.reuse.H0_H0 ;  /* 0x20000039ff2d7230 */ /* 0x100fe20000004100 */
[----:B------:R-:W-:Y:S01]  /*6530*/  F2FP.F16.F32.PACK_AB R55, R11, R6 ;  /* 0x000000060b37723e */ /* 0x000fe200000000ff */
[C---:B------:R-:W-:Y:S01]  /*6540*/  FMUL R10, R38.reuse, R14 ;  /* 0x0000000e260a7220 */ /* 0x040fe20000400000 */
[----:B------:R-:W-:Y:S02]  /*6550*/  HADD2.F32 R42, -RZ, R57.H1_H1 ;  /* 0x30000039ff2a7230 */ /* 0x000fe40000004100 */
[C---:B------:R-:W-:Y:S01]  /*6560*/  FFMA R9, R41.reuse, R40, R9 ;  /* 0x0000002829097223 */ /* 0x040fe20000000009 */
[C---:B------:R-:W-:Y:S01]  /*6570*/  FMUL R15, R38.reuse, R15 ;  /* 0x0000000f260f7220 */ /* 0x040fe20000400000 */
[----:B------:R1:W-:Y:S01]  /*6580*/  STS.128 [R93], R52 ;  /* 0x000000345d007388 */ /* 0x0003e20000000c00 */
[----:B------:R-:W-:Y:S01]  /*6590*/  FFMA R10, R41, R45, R10 ;  /* 0x0000002d290a7223 */ /* 0x000fe2000000000a */
[--C-:B------:R-:W-:Y:S01]  /*65a0*/  HADD2.F32 R40, -RZ, R58.reuse.H0_H0 ;  /* 0x2000003aff287230 */ /* 0x100fe20000004100 */
[----:B------:R-:W-:Y:S01]  /*65b0*/  F2FP.F16.F32.PACK_AB R68, R9, R8 ;  /* 0x000000080944723e */ /* 0x000fe200000000ff */
[----:B------:R-:W-:Y:S01]  /*65c0*/  FFMA R15, R41, R42, R15 ;  /* 0x0000002a290f7223 */ /* 0x000fe2000000000f */
[C---:B------:R-:W-:Y:S01]  /*65d0*/  FMUL R12, R38.reuse, R16 ;  /* 0x00000010260c7220 */ /* 0x040fe20000400000 */
[----:B------:R-:W-:Y:S02]  /*65e0*/  HADD2.F32 R42, -RZ, R58.H1_H1 ;  /* 0x3000003aff2a7230 */ /* 0x000fe40000004100 */
[C---:B------:R-:W-:Y:S01]  /*65f0*/  FMUL R13, R38.reuse, R17 ;  /* 0x00000011260d7220 */ /* 0x040fe20000400000 */
[--C-:B------:R-:W-:Y:S01]  /*6600*/  HADD2.F32 R43, -RZ, R59.reuse.H0_H0 ;  /* 0x2000003bff2b7230 */ /* 0x100fe20000004100 */
[----:B------:R-:W-:Y:S01]  /*6610*/  F2FP.F16.F32.PACK_AB R69, R15, R10 ;  /* 0x0000000a0f45723e */ /* 0x000fe200000000ff */
[C---:B------:R-:W-:Y:S01]  /*6620*/  FFMA R12, R41.reuse, R40, R12 ;  /* 0x00000028290c7223 */ /* 0x040fe2000000000c */
[C---:B------:R-:W-:Y:S01]  /*6630*/  FFMA R13, R41.reuse, R42, R13 ;  /* 0x0000002a290d7223 */ /* 0x040fe2000000000d */
[C---:B------:R-:W-:Y:S01]  /*6640*/  FMUL R14, R38.reuse, R18 ;  /* 0x00000012260e7220 */ /* 0x040fe20000400000 */
[----:B------:R-:W-:Y:S02]  /*6650*/  HADD2.F32 R40, -RZ, R59.H1_H1 ;  /* 0x3000003bff287230 */ /* 0x000fe40000004100 */
[C---:B------:R-:W-:Y:S01]  /*6660*/  FMUL R19, R38.reuse, R19 ;  /* 0x0000001326137220 */ /* 0x040fe20000400000 */
[C---:B------:R-:W-:Y:S01]  /*6670*/  FMUL R16, R38.reuse, R20 ;  /* 0x0000001426107220 */ /* 0x040fe20000400000 */
[C---:B------:R-:W-:Y:S01]  /*6680*/  FFMA R14, R41.reuse, R43, R14 ;  /* 0x0000002b290e7223 */ /* 0x040fe2000000000e */
[--C-:B------:R-:W-:Y:S02]  /*6690*/  HADD2.F32 R43, -RZ, R64.reuse.H0_H0 ;  /* 0x20000040ff2b7230 */ /* 0x100fe40000004100 */
[C---:B------:R-:W-:Y:S01]  /*66a0*/  FFMA R19, R41.reuse, R40, R19 ;  /* 0x0000002829137223 */ /* 0x040fe20000000013 */
[----:B------:R-:W-:Y:S02]  /*66b0*/  HADD2.F32 R42, -RZ, R64.H1_H1 ;  /* 0x30000040ff2a7230 */ /* 0x000fe40000004100 */
[C---:B------:R-:W-:Y:S01]  /*66c0*/  FMUL R17, R38.reuse, R21 ;  /* 0x0000001526117220 */ /* 0x040fe20000400000 */
[--C-:B------:R-:W-:Y:S02]  /*66d0*/  HADD2.F32 R45, -RZ, R65.reuse.H0_H0 ;  /* 0x20000041ff2d7230 */ /* 0x100fe40000004100 */
[C---:B------:R-:W-:Y:S01]  /*66e0*/  FMUL R18, R38.reuse, R22 ;  /* 0x0000001626127220 */ /* 0x040fe20000400000 */
[----:B------:R-:W-:Y:S02]  /*66f0*/  HADD2.F32 R40, -RZ, R65.H1_H1 ;  /* 0x30000041ff287230 */ /* 0x000fe40000004100 */
[C---:B------:R-:W-:Y:S01]  /*6700*/  FMUL R23, R38.reuse, R23 ;  /* 0x0000001726177220 */ /* 0x040fe20000400000 */
[C---:B------:R-:W-:Y:S01]  /*6710*/  FFMA R16, R41.reuse, R43, R16 ;  /* 0x0000002b29107223 */ /* 0x040fe20000000010 */
[C---:B------:R-:W-:Y:S01]  /*6720*/  FFMA R17, R41.reuse, R42, R17 ;  /* 0x0000002a29117223 */ /* 0x040fe20000000011 */
[C---:B------:R-:W-:Y:S01]  /*6730*/  FFMA R18, R41.reuse, R45, R18 ;  /* 0x0000002d29127223 */ /* 0x040fe20000000012 */
[C---:B------:R-:W-:Y:S01]  /*6740*/  FFMA R23, R41.reuse, R40, R23 ;  /* 0x0000002829177223 */ /* 0x040fe20000000017 */
[--C-:B------:R-:W-:Y:S02]  /*6750*/  HADD2.F32 R43, -RZ, R66.reuse.H0_H0 ;  /* 0x20000042ff2b7230 */ /* 0x100fe40000004100 */
[C---:B------:R-:W-:Y:S01]  /*6760*/  FMUL R20, R38.reuse, R24 ;  /* 0x0000001826147220 */ /* 0x040fe20000400000 */
        /* <DEDUP_REMOVED lines=9> */
[----:B------:R-:W-:Y:S01]  /*6800*/  FFMA R27, R41, R42, R27 ;  /* 0x0000002a291b7223 */ /* 0x000fe2000000001b */
[--C-:B------:R-:W-:Y:S02]  /*6810*/  HADD2.F32 R40, -RZ, R72.reuse.H0_H0 ;  /* 0x20000048ff287230 */ /* 0x100fe40000004100 */
[C---:B------:R-:W-:Y:S01]  /*6820*/  FMUL R24, R38.reuse, R28 ;  /* 0x0000001c26187220 */ /* 0x040fe20000400000 */
[----:B------:R-:W-:Y:S02]  /*6830*/  HADD2.F32 R42, -RZ, R72.H1_H1 ;  /* 0x30000048ff2a7230 */ /* 0x000fe40000004100 */
[C---:B------:R-:W-:Y:S01]  /*6840*/  FMUL R25, R38.reuse, R29 ;  /* 0x0000001d26197220 */ /* 0x040fe20000400000 */
[--C-:B------:R-:W-:Y:S02]  /*6850*/  HADD2.F32 R43, -RZ, R73.reuse.H0_H0 ;  /* 0x20000049ff2b7230 */ /* 0x100fe40000004100 */
[C---:B------:R-:W-:Y:S01]  /*6860*/  FMUL R26, R38.reuse, R30 ;  /* 0x0000001e261a7220 */ /* 0x040fe20000400000 */
[----:B------:R-:W-:Y:S01]  /*6870*/  F2FP.F16.F32.PACK_AB R70, R13, R12 ;  /* 0x0000000c0d46723e */ /* 0x000fe200000000ff */
[----:B------:R-:W-:Y:S01]  /*6880*/  FFMA R24, R41, R40, R24 ;  /* 0x0000002829187223 */ /* 0x000fe20000000018 */
[----:B------:R-:W-:Y:S01]  /*6890*/  F2FP.F16.F32.PACK_AB R71, R19, R14 ;  /* 0x0000000e1347723e */ /* 0x000fe200000000ff */
[C---:B------:R-:W-:Y:S01]  /*68a0*/  FFMA R25, R41.reuse, R42, R25 ;  /* 0x0000002a29197223 */ /* 0x040fe20000000019 */
[C---:B------:R-:W-:Y:S01]  /*68b0*/  FFMA R26, R41.reuse, R43, R26 ;  /* 0x0000002b291a7223 */ /* 0x040fe2000000001a */
[----:B------:R-:W-:Y:S02]  /*68c0*/  HADD2.F32 R40, -RZ, R73.H1_H1 ;  /* 0x30000049ff287230 */ /* 0x000fe40000004100 */
[C---:B------:R-:W-:Y:S01]  /*68d0*/  FMUL R31, R38.reuse, R31 ;  /* 0x0000001f261f7220 */ /* 0x040fe20000400000 */
[----:B------:R1:W-:Y:S01]  /*68e0*/  STS.128 [R92+0x10], R68 ;  /* 0x000010445c007388 */ /* 0x0003e20000000c00 */
[--C-:B------:R-:W-:Y:S02]  /*68f0*/  HADD2.F32 R43, -RZ, R74.reuse.H0_H0 ;  /* 0x2000004aff2b7230 */ /* 0x100fe40000004100 */
[C---:B------:R-:W-:Y:S01]  /*6900*/  FMUL R28, R38.reuse, R32 ;  /* 0x00000020261c7220 */ /* 0x040fe20000400000 */
[----:B------:R-:W-:Y:S02]  /*6910*/  HADD2.F32 R42, -RZ, R74.H1_H1 ;  /* 0x3000004aff2a7230 */ /* 0x000fe40000004100 */
[C---:B------:R-:W-:Y:S01]  /*6920*/  FMUL R29, R38.reuse, R33 ;  /* 0x00000021261d7220 */ /* 0x040fe20000400000 */
[----:B------:R-:W-:Y:S02]  /*6930*/  HADD2.F32 R45, -RZ, R75.H0_H0 ;  /* 0x2000004bff2d7230 */ /* 0x000fe40000004100 */
[C---:B------:R-:W-:Y:S01]  /*6940*/  FMUL R30, R38.reuse, R34 ;  /* 0x00000022261e7220 */ /* 0x040fe20000400000 */
[----:B------:R-:W-:Y:S01]  /*6950*/  FFMA R31, R41, R40, R31 ;  /* 0x00000028291f7223 */ /* 0x000fe2000000001f */
[----:B------:R-:W-:Y:S01]  /*6960*/  FMUL R35, R38, R35 ;  /* 0x0000002326237220 */ /* 0x000fe20000400000 */
[----:B------:R-:W-:Y:S01]  /*6970*/  F2FP.F16.F32.PACK_AB R100, R17, R16 ;  /* 0x000000101164723e */ /* 0x000fe200000000ff */
[----:B------:R-:W-:Y:S01]  /*6980*/  FFMA R28, R41, R43, R28 ;  /* 0x0000002b291c7223 */ /* 0x000fe2000000001c */
[----:B------:R-:W-:Y:S01]  /*6990*/  F2FP.F16.F32.PACK_AB R101, R23, R18 ;  /* 0x000000121765723e */ /* 0x000fe200000000ff */
[----:B------:R-:W-:Y:S01]  /*69a0*/  FFMA R29, R41, R42, R29 ;  /* 0x0000002a291d7223 */ /* 0x000fe2000000001d */
[----:B------:R-:W-:Y:S01]  /*69b0*/  F2FP.F16.F32.PACK_AB R102, R21, R20 ;  /* 0x000000141566723e */ /* 0x000fe200000000ff */
[----:B------:R-:W-:Y:S01]  /*69c0*/  FFMA R30, R41, R45, R30 ;  /* 0x0000002d291e7223 */ /* 0x000fe2000000001e */
[----:B------:R-:W-:Y:S01]  /*69d0*/  F2FP.F16.F32.PACK_AB R103, R27, R22 ;  /* 0x000000161b67723e */ /* 0x000fe200000000ff */
[----:B------:R-:W-:Y:S01]  /*69e0*/  FFMA R35, R41, R44, R35 ;  /* 0x0000002c29237223 */ /* 0x000fe20000000023 */
[----:B------:R-:W-:Y:S02]  /*69f0*/  F2FP.F16.F32.PACK_AB R104, R25, R24 ;  /* 0x000000181968723e */ /* 0x000fe400000000ff */
[----:B------:R-:W-:Y:S01]  /*6a00*/  F2FP.F16.F32.PACK_AB R105, R31, R26 ;  /* 0x0000001a1f69723e */ /* 0x000fe200000000ff */
[----:B------:R1:W-:Y:S01]  /*6a10*/  STS.128 [R91+0x20], R100 ;  /* 0x000020645b007388 */ /* 0x0003e20000000c00 */
[----:B------:R-:W-:Y:S02]  /*6a20*/  F2FP.F16.F32.PACK_AB R106, R29, R28 ;  /* 0x0000001c1d6a723e */ /* 0x000fe400000000ff */
[----:B------:R-:W-:Y:S05]  /*6a30*/  F2FP.F16.F32.PACK_AB R107, R35, R30 ;  /* 0x0000001e236b723e */ /* 0x000fea00000000ff */
[----:B------:R1:W-:Y:S01]  /*6a40*/  STS.128 [R87+0x30], R104 ;  /* 0x0000306857007388 */ /* 0x0003e20000000c00 */
[----:B------:R-:W-:Y:S01]  /*6a50*/  @!PT LDS RZ, [RZ] ;  /* 0x00000000fffff984 */ /* 0x000fe20000000800 */
[----:B------:R-:W-:Y:S01]  /*6a60*/  @!PT LDS RZ, [RZ] ;  /* 0x00000000fffff984 */ /* 0x000fe20000000800 */
[----:B------:R-:W-:Y:S01]  /*6a70*/  @!PT LDS RZ, [RZ] ;  /* 0x00000000fffff984 */ /* 0x000fe20000000800 */
[----:B------:R-:W-:Y:S01]  /*6a80*/  @!PT LDS RZ, [RZ] ;  /* 0x00000000fffff984 */ /* 0x000fe20000000800 */
[----:B------:R3:W-:Y:S07]  /*6a90*/  MEMBAR.ALL.CTA ;  /* 0x0000000000007992 */ /* 0x0007ee0000008000 */
[----:B---3--:R-:W3:Y:S02]  /*6aa0*/  FENCE.VIEW.ASYNC.S ;  /* 0x00000000000073c6 */ /* 0x008ee40000000000 */
[----:B---3--:R-:W-:Y:S06]  /*6ab0*/  BAR.SYNC.DEFER_BLOCKING 0x1, 0x80 ;  /* 0x0042000000007b1d */ /* 0x008fec0000010000 */
[----:B------:R-:W-:Y:S05]  /*6ac0*/  @P0 BRA `(.L_x_107) ;  /* 0x0000000000280947 */ /* 0x000fea0003800000 */
[----:B------:R-:W3:Y:S01]  /*6ad0*/  LDCU.64 UR6, c[0x0][0x348] ;  /* 0x00006900ff0677ac */ /* 0x000ee20008000a00 */
[----:B------:R-:W-:Y:S01]  /*6ae0*/  UIADD3 UR4, UPT, UPT, UR44, 0x200, URZ ;  /* 0x000002002c047890 */ /* 0x000fe2000fffe0ff */
[----:B------:R-:W-:Y:S05]  /*6af0*/  UMOV UR51, UR36 ;  /* 0x0000002400337c82 */ /* 0x000fea0008000000 */
[----:B------:R-:W-:Y:S04]  /*6b00*/  MOV R84, UR4 ;  /* 0x0000000400547c02 */ /* 0x000fe80008000f00 */
[----:B------:R-:W-:Y:S01]  /*6b10*/  R2UR UR48, R84 ;  /* 0x00000000543072ca */ /* 0x000fe200000e0000 */
[----:B---3--:R-:W-:Y:S04]  /*6b20*/  UIADD3 UR4, UP0, UPT, UR6, 0x680, URZ ;  /* 0x0000068006047890 */ /* 0x008fe8000ff1e0ff */
[----:B------:R-:W-:Y:S09]  /*6b30*/  UIADD3.X UR5, UPT, UPT, URZ, UR7, URZ, UP0, !UPT ;  /* 0x00000007ff057290 */ /* 0x000ff200087fe4ff */
[----:B------:R3:W-:Y:S01]  /*6b40*/  UTMASTG.3D [UR48], [UR4] ;  /* 0x00000030040073b5 */ /* 0x0007e20008010000 */
[----:B------:R0:W-:Y:S01]  /*6b50*/  UTMACMDFLUSH ;  /* 0x00000000000079b7 */ /* 0x0001e20000000000 */
[----:B---3--:R-:W-:Y:S04]  /*6b60*/  DEPBAR.LE SB0, 0x1 ;  /* 0x000080400000791a */ /* 0x008fe80000000000 */
.L_x_107:
[----:B------:R-:W-:Y:S05]  /*6b70*/  BSYNC.RECONVERGENT B0 ;  /* 0x0000000000007941 */ /* 0x000fea0003800200 */
.L_x_106:
[----:B------:R-:W-:Y:S01]  /*6b80*/  BAR.SYNC.DEFER_BLOCKING 0x1, 0x80 ;  /* 0x0042000000007b1d */ /* 0x000fe20000010000 */
[----:B------:R-:W-:Y:S01]  /*6b90*/  ISETP.NE.AND P1, PT, R98, RZ, PT ;  /* 0x000000ff6200720c */ /* 0x000fe20003f25270 */
[----:B------:R-:W-:Y:S01]  /*6ba0*/  UISETP.NE.AND UP0, UPT, UR52, URZ, UPT ;  /* 0x000000ff3400728c */ /* 0x000fe2000bf05270 */
[----:B------:R-:W-:Y:S11]  /*6bb0*/  LEA R3, R46, UR44, 0x3 ;  /* 0x0000002c2e037c11 */ /* 0x000ff6000f8e18ff */
[----:B------:R-:W-:Y:S01]  /*6bc0*/  @P1 SHF.L.U32 R2, R90, 0x1f, RZ ;  /* 0x0000001f5a021819 */ /* 0x000fe200000006ff */
[----:B------:R-:W-:Y:S06]  /*6bd0*/  BRA.U !UP0, `(.L_x_108) ;  /* 0x0000000108247547 */ /* 0x000fec000b800000 */
[----:B------:R-:W-:Y:S01]  /*6be0*/  IMAD.U32 R5, RZ, RZ, UR46 ;  /* 0x0000002eff057e24 */ /* 0x000fe2000f8e00ff */
[----:B------:R-:W-:Y:S01]  /*6bf0*/  MOV R0, UR47 ;  /* 0x0000002f00007c02 */ /* 0x000fe20008000f00 */
[----:B------:R-:W-:Y:S03]  /*6c00*/  UIADD3 UR4, UPT, UPT, UR46, 0x1, URZ ;  /* 0x000000012e047890 */ /* 0x000fe6000fffe0ff */
[----:B------:R-:W-:Y:S01]  /*6c10*/  @P1 LEA R5, R5, UR44, 0x3 ;  /* 0x0000002c05051c11 */ /* 0x000fe2000f8e18ff */
[----:B------:R-:W-:Y:S04]  /*6c20*/  UISETP.NE.AND UP0, UPT, UR4, 0x4, UPT ;  /* 0x000000040400788c */ /* 0x000fe8000bf05270 */
[----:B------:R-:W-:Y:S01]  /*6c30*/  @P1 VIADD R5, R5, 0x70 ;  /* 0x0000007005051836 */ /* 0x000fe20000000000 */
[----:B------:R-:W-:Y:S04]  /*6c40*/  USEL UR46, UR4, URZ, UP0 ;  /* 0x000000ff042e7287 */ /* 0x000fe80008000000 */
[----:B------:R-:W-:Y:S04]  /*6c50*/  @P1 PRMT R0, R0, 0x654, R5 ;  /* 0x0000065400001816 */ /* 0x000fe80000000005 */
[----:B------:R3:W-:Y:S04]  /*6c60*/  @P1 SYNCS.ARRIVE.TRANS64.RED.A1T0 RZ, [R0+URZ], RZ ;  /* 0x000000ff00ff19a7 */ /* 0x0007e800081004ff */
.L_x_108:
[----:B------:R-:W4:Y:S01]  /*6c70*/  @P1 SYNCS.PHASECHK.TRANS64.TRYWAIT P0, [R3+URZ+0x50], R2 ;  /* 0x00005002030015a7 */ /* 0x000f2200080011ff */
[----:B------:R-:W-:Y:S01]  /*6c80*/  BSSY B1, `(.L_x_109) ;  /* 0x0000016000017945 */ /* 0x000fe20003800000 */
[----:B----4-:R-:W-:Y:S03]  /*6c90*/  @P1 SEL R47, RZ, 0x1, !P0 ;  /* 0x00000001ff2f1807 */ /* 0x010fe60004000000 */
[----:B------:R-:W-:Y:S05]  /*6ca0*/  @!P1 BRA `(.L_x_110) ;  /* 0x00000000004c9947 */ /* 0x000fea0003800000 */
[----:B------:R-:W-:Y:S01]  /*6cb0*/  ISETP.NE.AND P0, PT, R47, RZ, PT ;  /* 0x000000ff2f00720c */ /* 0x000fe20003f05270 */
[----:B------:R-:W-:Y:S01]  /*6cc0*/  BSSY B0, `(.L_x_111) ;  /* 0x000000b000007945 */ /* 0x000fe20003800000 */
[----:B------:R-:W-:Y:S11]  /*6cd0*/  ISETP.NE.AND P1, PT, R60, RZ, PT ;  /* 0x000000ff3c00720c */ /* 0x000ff60003f25270 */
[----:B------:R-:W-:Y:S02]  /*6ce0*/  @!UPT UIADD3 URZ, UPT, UPT, URZ, URZ, URZ ;  /* 0x000000fffffff290 */ /* 0x000fe4000fffe0ff */
[C---:B------:R-:W-:Y:S01]  /*6cf0*/  @P1 IMAD R6, R46.reuse, 0x2000, R93 ;  /* 0x000020002e061824 */ /* 0x040fe200078e025d */
[C---:B------:R-:W-:Y:S01]  /*6d00*/  @P1 LEA R4, R46.reuse, R91, 0xd ;  /* 0x0000005b2e041211 */ /* 0x040fe200078e68ff */
[C---:B------:R-:W-:Y:S02]  /*6d10*/  @P1 IMAD R5, R46.reuse, 0x2000, R92 ;  /* 0x000020002e051824 */ /* 0x040fe400078e025c */
[----:B------:R-:W-:Y:S01]  /*6d20*/  @P1 IMAD R2, R46, 0x2000, R87 ;  /* 0x000020002e021824 */ /* 0x000fe200078e0257 */
[----:B------:R-:W-:Y:S06]  /*6d30*/  @P0 BRA `(.L_x_112) ;  /* 0x00000000000c0947 */ /* 0x000fec0003800000 */
[----:B---3--:R-:W-:Y:S04]  /*6d40*/  SHF.L.U32 R0, R90, 0x1f, RZ ;  /* 0x0000001f5a007819 */ /* 0x008fe800000006ff */
[----:B------:R-:W3:Y:S02]  /*6d50*/  SYNCS.PHASECHK.TRANS64.TRYWAIT P0, [R3+URZ+0x50], R0 ;  /* 0x00005000030075a7 */ /* 0x000ee400080011ff */
[----:B---3--:R-:W-:Y:S05]  /*6d60*/  @!P0 BRA `(.L_x_113) ;  /* 0x0000003000908947 */ /* 0x008fea0003800000 */
.L_x_112:
[----:B------:R-:W-:Y:S05]  /*6d70*/  BSYNC B0 ;  /* 0x0000000000007941 */ /* 0x000fea0003800000 */
.L_x_111:
[----:B------:R-:W-:Y:S02]  /*6d80*/  ISETP.NE.AND P0, PT, R60, RZ, PT ;  /* 0x000000ff3c00720c */ /* 0x000fe40003f05270 */
[----:B------:R-:W-:Y:S11]  /*6d90*/  IADD3 R46, PT, PT, R46, 0x1, RZ ;  /* 0x000000012e2e7810 */ /* 0x000ff60007ffe0ff */
[----:B------:R4:W1:Y:S04]  /*6da0*/  @P0 LDS.128 R48, [R6] ;  /* 0x0000000006300984 */ /* 0x0008680000000c00 */
[----:B------:R4:W1:Y:S04]  /*6db0*/  @P0 LDS.128 R56, [R5+0x10] ;  /* 0x0000100005380984 */ /* 0x0008680000000c00 */
[----:B------:R4:W1:Y:S04]  /*6dc0*/  @P0 LDS.128 R64, [R4+0x20] ;  /* 0x0000200004400984 */ /* 0x0008680000000c00 */
[----:B------:R4:W1:Y:S02]  /*6dd0*/  @P0 LDS.128 R72, [R2+0x30] ;  /* 0x0000300002480984 */ /* 0x0008640000000c00 */
.L_x_110:
[----:B------:R-:W-:Y:S05]  /*6de0*/  BSYNC B1 ;  /* 0x0000000000017941 */ /* 0x000fea0003800000 */
.L_x_109:
[----:B---3--:R-:W-:Y:S05]  /*6df0*/  VIADD R0, R39, 0x20 ;  /* 0x0000002027007836 */ /* 0x008fea0000000000 */
[----:B------:R-:W-:Y:S04]  /*6e00*/  SHF.R.U32.HI R0, RZ, 0x15, R0 ;  /* 0x00000015ff007819 */ /* 0x000fe80000011600 */
[----:B------:R-:W-:Y:S11]  /*6e10*/  LOP3.LUT P0, RZ, R0, 0x3, R81, 0x48, !PT ;  /* 0x0000000300ff7812 */ /* 0x000ff60007804851 */
[----:B------:R-:W-:Y:S02]  /*6e20*/  @!UPT UIADD3 URZ, UPT, UPT, URZ, URZ, URZ ;  /* 0x000000fffffff290 */ /* 0x000fe4000fffe0ff */
[----:B------:R-:W-:Y:S05]  /*6e30*/  @!P0 BRA `(.L_x_114) ;  /* 0x0000000000408947 */ /* 0x000fea0003800000 */
[----:B------:R-:W3:Y:S01]  /*6e40*/  LDCU.64 UR8, c[0x4][0x70] ;  /* 0x01000e00ff0877ac */ /* 0x000ee20008000a00 */
[----:B------:R-:W-:Y:S01]  /*6e50*/  MOV R3, 0x0 ;  /* 0x0000000000037802 */ /* 0x000fe20000000f00 */
[----:B------:R-:W-:Y:S02]  /*6e60*/  HFMA2 R12, -RZ, RZ, 0, 5.9604644775390625e-08 ;  /* 0x00000001ff0c7431 */ /* 0x000fe400000001ff */
[----:B------:R-:W-:Y:S02]  /*6e70*/  IMAD.MOV.U32 R8, RZ, RZ, 0x192 ;  /* 0x00000192ff087424 */ /* 0x000fe400078e00ff */
[----:B------:R-:W-:Y:S01]  /*6e80*/  IMAD.MOV.U32 R13, RZ, RZ, RZ ;  /* 0x000000ffff0d7224 */ /* 0x000fe200078e00ff */
[----:B------:R-:W5:Y:S01]  /*6e90*/  LDCU.64 UR6, c[0x4][0x78] ;  /* 0x01000f00ff0677ac */ /* 0x000f620008000a00 */
[----:B----4-:R-:W4:Y:S01]  /*6ea0*/  LDC.64 R2, c[0x4][R3] ;  /* 0x0100000003027b82 */ /* 0x010f220000000a00 */
[----:B------:R-:W2:Y:S01]  /*6eb0*/  LDCU.64 UR4, c[0x4][0x10] ;  /* 0x01000200ff0477ac */ /* 0x000ea20008000a00 */
[----:B---3--:R-:W-:Y:S01]  /*6ec0*/  MOV R5, UR9 ;  /* 0x0000000900057c02 */ /* 0x008fe20008000f00 */
[----:B------:R-:W-:Y:S01]  /*6ed0*/  IMAD.U32 R4, RZ, RZ, UR8 ;  /* 0x00000008ff047e24 */ /* 0x000fe2000f8e00ff */
[----:B-----5:R-:W-:Y:S01]  /*6ee0*/  MOV R7, UR7 ;  /* 0x0000000700077c02 */ /* 0x020fe20008000f00 */
[----:B------:R-:W-:Y:S01]  /*6ef0*/  IMAD.U32 R6, RZ, RZ, UR6 ;  /* 0x00000006ff067e24 */ /* 0x000fe2000f8e00ff */
[----:B--2---:R-:W-:Y:S01]  /*6f00*/  MOV R11, UR5 ;  /* 0x00000005000b7c02 */ /* 0x004fe20008000f00 */
[----:B------:R-:W-:Y:S02]  /*6f10*/  IMAD.U32 R10, RZ, RZ, UR4 ;  /* 0x00000004ff0a7e24 */ /* 0x000fe4000f8e00ff */
[----:B------:R-:W-:Y:S07]  /*6f20*/  LEPC R20, `(.L_x_114) ;  /* 0x000000001014794e */ /* 0x000fee0000000000 */
[----:B-1--4-:R-:W-:Y:S05]  /*6f30*/  CALL.ABS.NOINC R2 ;  /* 0x0000000002007343 */ /* 0x012fea0003c00000 */
.L_x_114:
[----:B------:R-:W-:Y:S05]  /*6f40*/  WARPSYNC.ALL ;  /* 0x0000000000007948 */ /* 0x000fea0003800000 */
[----:B------:R-:W-:Y:S01]  /*6f50*/  R2UR UR4, R39 ;  /* 0x00000000270472ca */ /* 0x000fe200000e0000 */
[--C-:B-1----:R-:W-:Y:S01]  /*6f60*/  HADD2.F32 R40, -RZ, R48.reuse.H0_H0 ;  /* 0x20000030ff287230 */ /* 0x102fe20000004100 */
[----:B------:R-:W-:Y:S01]  /*6f70*/  ISETP.NE.AND P6, PT, R98, RZ, PT ;  /* 0x000000ff6200720c */ /* 0x000fe20003fc5270 */
[----:B------:R-:W-:Y:S01]  /*6f80*/  HADD2.F32 R43, -RZ, R48.H1_H1 ;  /* 0x30000030ff2b7230 */ /* 0x000fe20000004100 */
[----:B------:R-:W-:Y:S01]  /*6f90*/  MOV R52, UR46 ;  /* 0x0000002e00347c02 */ /* 0x000fe20008000f00 */
[----:B------:R-:W-:Y:S01]  /*6fa0*/  HADD2.F32 R42, -RZ, R49.H1_H1 ;  /* 0x30000031ff2a7230 */ /* 0x000fe20000004100 */
[----:B------:R-:W-:Y:S01]  /*6fb0*/  MOV R61, UR47 ;  /* 0x0000002f003d7c02 */ /* 0x000fe20008000f00 */
[----:B------:R-:W-:Y:S01]  /*6fc0*/  HADD2.F32 R45, -RZ, R51.H0_H0 ;  /* 0x20000033ff2d7230 */ /* 0x000fe20000004100 */
[----:B------:R-:W-:Y:S01]  /*6fd0*/  ISETP.NE.AND P0, PT, R95, RZ, PT ;  /* 0x000000ff5f00720c */ /* 0x000fe20003f05270 */
[----:B------:R-:W-:Y:S01]  /*6fe0*/  HADD2.F32 R44, -RZ, R75.H1_H1 ;  /* 0x3000004bff2c7230 */ /* 0x000fe20000004100 */
[----:B------:R-:W-:Y:S01]  /*6ff0*/  BSSY.RECONVERGENT B0, `(.L_x_115) ;  /* 0x0000088000007945 */ /* 0x000fe20003800200 */
[----:B------:R-:W-:Y:S02]  /*7000*/  LEA R62, R46, UR44, 0x3 ;  /* 0x0000002c2e3e7c11 */ /* 0x000fe4000f8e18ff */
[----:B----4-:R-:W1:Y:S02]  /*7010*/  LDTM.x32 R4, tmem[UR4+0x20] ;  /* 0x00002004000479ee */ /* 0x010e6400082c0000 */
[----:B------:R-:W-:Y:S02]  /*7020*/  @P6 LEA R52, R52, UR44, 0x3 ;  /* 0x0000002c34346c11 */ /* 0x000fe4000f8e18ff */
[----:B------:R-:W-:Y:S02]  /*7030*/  @P6 SHF.L.U32 R63, R90, 0x1f, RZ ;  /* 0x0000001f5a3f6819 */ /* 0x000fe400000006ff */
[----:B------:R-:W-:Y:S04]  /*7040*/  @P6 IADD3 R52, PT, PT, R52, 0x70, RZ ;  /* 0x0000007034346810 */ /* 0x000fe80007ffe0ff */
[----:B------:R-:W-:Y:S01]  /*7050*/  @P6 PRMT R61, R61, 0x654, R52 ;  /* 0x000006543d3d6816 */ /* 0x000fe20000000034 */
[C---:B-1----:R-:W-:Y:S01]  /*7060*/  FMUL R0, R38.reuse, R4 ;  /* 0x0000000426007220 */ /* 0x042fe20000400000 */
[C---:B------:R-:W-:Y:S01]  /*7070*/  FMUL R2, R38.reuse, R5 ;  /* 0x0000000526027220 */ /* 0x040fe20000400000 */
[C---:B------:R-:W-:Y:S01]  /*7080*/  FMUL R3, R38.reuse, R6 ;  /* 0x0000000626037220 */ /* 0x040fe20000400000 */
[C---:B------:R-:W-:Y:S01]  /*7090*/  FMUL R7, R38.reuse, R7 ;  /* 0x0000000726077220 */ /* 0x040fe20000400000 */
[C---:B------:R-:W-:Y:S01]  /*70a0*/  FFMA R0, R41.reuse, R40, R0 ;  /* 0x0000002829007223 */ /* 0x040fe20000000000 */
[----:B------:R-:W-:Y:S02]  /*70b0*/  HADD2.F32 R40, -RZ, R49.H0_H0 ;  /* 0x20000031ff287230 */ /* 0x000fe40000004100 */
[C---:B------:R-:W-:Y:S01]  /*70c0*/  FFMA R2, R41.reuse, R43, R2 ;  /* 0x0000002b29027223 */ /* 0x040fe20000000002 */
[--C-:B------:R-:W-:Y:S02]  /*70d0*/  HADD2.F32 R43, -RZ, R50.reuse.H0_H0 ;  /* 0x20000032ff2b7230 */ /* 0x100fe40000004100 */
[C---:B------:R-:W-:Y:S01]  /*70e0*/  FMUL R4, R38.reuse, R8 ;  /* 0x0000000826047220 */ /* 0x040fe20000400000 */
[----:B------:R-:W-:Y:S01]  /*70f0*/  FMUL R5, R38, R9 ;  /* 0x0000000926057220 */ /* 0x000fe20000400000 */
[C---:B------:R-:W-:Y:S01]  /*7100*/  FFMA R3, R41.reuse, R40, R3 ;  /* 0x0000002829037223 */ /* 0x040fe20000000003 */
[----:B------:R-:W-:Y:S01]  /*7110*/  HADD2.F32 R40, -RZ, R50.H1_H1 ;  /* 0x30000032ff287230 */ /* 0x000fe20000004100 */
[----:B------:R-:W-:Y:S01]  /*7120*/  F2FP.F16.F32.PACK_AB R52, R2, R0 ;  /* 0x000000000234723e */ /* 0x000fe200000000ff */
[C---:B------:R-:W-:Y:S01]  /*7130*/  FFMA R7, R41.reuse, R42, R7 ;  /* 0x0000002a29077223 */ /* 0x040fe20000000007 */
[C---:B------:R-:W-:Y:S01]  /*7140*/  FFMA R4, R41.reuse, R43, R4 ;  /* 0x0000002b29047223 */ /* 0x040fe20000000004 */
[C---:B------:R-:W-:Y:S01]  /*7150*/  FMUL R6, R38.reuse, R10 ;  /* 0x0000000a26067220 */ /* 0x040fe20000400000 */
[----:B------:R-:W-:Y:S02]  /*7160*/  HADD2.F32 R42, -RZ, R51.H1_H1 ;  /* 0x30000033ff2a7230 */ /* 0x000fe40000004100 */
[----:B------:R-:W-:Y:S01]  /*7170*/  FFMA R5, R41, R40, R5 ;  /* 0x0000002829057223 */ /* 0x000fe20000000005 */
[----:B------:R-:W-:Y:S01]  /*7180*/  F2FP.F16.F32.PACK_AB R53, R7, R3 ;  /* 0x000000030735723e */ /* 0x000fe200000000ff */
[----:B------:R-:W-:Y:S01]  /*7190*/  FFMA R6, R41, R45, R6 ;  /* 0x0000002d29067223 */ /* 0x000fe20000000006 */
[C---:B------:R-:W-:Y:S01]  /*71a0*/  FMUL R11, R38.reuse, R11 ;  /* 0x0000000b260b7220 */ /* 0x040fe20000400000 */
[--C-:B------:R-:W-:Y:S01]  /*71b0*/  HADD2.F32 R40, -RZ, R56.reuse.H0_H0 ;  /* 0x20000038ff287230 */ /* 0x100fe20000004100 */
[----:B------:R-:W-:Y:S01]  /*71c0*/  F2FP.F16.F32.PACK_AB R54, R5, R4 ;  /* 0x000000040536723e */ /* 0x000fe200000000ff */
[C---:B------:R-:W-:Y:S01]  /*71d0*/  FMUL R8, R38.reuse, R12 ;  /* 0x0000000c26087220 */ /* 0x040fe20000400000 */
[C---:B------:R-:W-:Y:S01]  /*71e0*/  FFMA R11, R41.reuse, R42, R11 ;  /* 0x0000002a290b7223 */ /* 0x040fe2000000000b */
[----:B------:R-:W-:Y:S02]  /*71f0*/  HADD2.F32 R42, -RZ, R56.H1_H1 ;  /* 0x30000038ff2a7230 */ /* 0x000fe40000004100 */
[C---:B------:R-:W-:Y:S01]  /*7200*/  FMUL R9, R38.reuse, R13 ;  /* 0x0000000d26097220 */ /* 0x040fe20000400000 */
[--C-:B------:R-:W-:Y:S02]  /*7210*/  HADD2.F32 R43, -RZ, R57.reuse.H0_H0 ;  /* 0x20000039ff2b7230 */ /* 0x100fe40000004100 */
[----:B------:R-:W-:Y:S01]  /*7220*/  FFMA R8, R41, R40, R8 ;  /* 0x0000002829087223 */ /* 0x000fe20000000008 */
[----:B------:R-:W-:Y:S01]  /*7230*/  F2FP.F16.F32.PACK_AB R55, R11, R6 ;  /* 0x000000060b37723e */ /* 0x000fe200000000ff */
[----:B------:R-:W-:Y:S01]  /*7240*/  FFMA R9, R41, R42, R9 ;  /* 0x0000002a29097223 */ /* 0x000fe20000000009 */
[C---:B------:R-:W-:Y:S01]  /*7250*/  FMUL R10, R38.reuse, R14 ;  /* 0x0000000e260a7220 */ /* 0x040fe20000400000 */
[----:B------:R-:W-:Y:S02]  /*7260*/  HADD2.F32 R40, -RZ, R57.H1_H1 ;  /* 0x30000039ff287230 */ /* 0x000fe40000004100 */
[C---:B------:R-:W-:Y:S01]  /*7270*/  FMUL R15, R38.reuse, R15 ;  /* 0x0000000f260f7220 */ /* 0x040fe20000400000 */
[----:B------:R1:W-:Y:S01]  /*7280*/  STS.128 [R93+0x2000], R52 ;  /* 0x002000345d007388 */ /* 0x0003e20000000c00 */
[----:B------:R-:W-:Y:S01]  /*7290*/  F2FP.F16.F32.PACK_AB R68, R9, R8 ;  /* 0x000000080944723e */ /* 0x000fe200000000ff */
[C---:B------:R-:W-:Y:S01]  /*72a0*/  FFMA R10, R41.reuse, R43, R10 ;  /* 0x0000002b290a7223 */ /* 0x040fe2000000000a */
[--C-:B------:R-:W-:Y:S02]  /*72b0*/  HADD2.F32 R43, -RZ, R58.reuse.H0_H0 ;  /* 0x2000003aff2b7230 */ /* 0x100fe40000004100 */
        /* <DEDUP_REMOVED lines=11> */
[--C-:B------:R-:W-:Y:S02]  /*7370*/  HADD2.F32 R43, -RZ, R64.reuse.H0_H0 ;  /* 0x20000040ff2b7230 */ /* 0x100fe40000004100 */
[C---:B------:R-:W-:Y:S01]  /*7380*/  FFMA R14, R41.reuse, R45, R14 ;  /* 0x0000002d290e7223 */ /* 0x040fe2000000000e */
[C---:B------:R-:W-:Y:S01]  /*7390*/  FMUL R16, R38.reuse, R20 ;  /* 0x0000001426107220 */ /* 0x040fe20000400000 */
        /* <DEDUP_REMOVED lines=17> */
[C---:B------:R-:W-:Y:S01]  /*74b0*/  FFMA R20, R41.reuse, R40, R20 ;  /* 0x0000002829147223 */ /* 0x040fe20000000014 */
[C---:B------:R-:W-:Y:S01]  /*74c0*/  FFMA R21, R41.reuse, R42, R21 ;  /* 0x0000002a29157223 */ /* 0x040fe20000000015 */
[----:B------:R-:W-:Y:S02]  /*74d0*/  HADD2.F32 R40, -RZ, R67.H1_H1 ;  /* 0x30000043ff287230 */ /* 0x000fe40000004100 */
[----:B------:R-:W-:Y:S01]  /*74e0*/  FFMA R22, R41, R43, R22 ;  /* 0x0000002b29167223 */ /* 0x000fe20000000016 */
[C---:B------:R-:W-:Y:S01]  /*74f0*/  FMUL R27, R38.reuse, R27 ;  /* 0x0000001b261b7220 */ /* 0x040fe20000400000 */
[--C-:B------:R-:W-:Y:S02]  /*7500*/  HADD2.F32 R43, -RZ, R72.reuse.H0_H0 ;  /* 0x20000048ff2b7230 */ /* 0x100fe40000004100 */
[C---:B------:R-:W-:Y:S01]  /*7510*/  FMUL R24, R38.reuse, R28 ;  /* 0x0000001c26187220 */ /* 0x040fe20000400000 */
[----:B------:R-:W-:Y:S02]  /*7520*/  HADD2.F32 R42, -RZ, R72.H1_H1 ;  /* 0x30000048ff2a7230 */ /* 0x000fe40000004100 */
[C---:B------:R-:W-:Y:S01]  /*7530*/  FMUL R25, R38.reuse, R29 ;  /* 0x0000001d26197220 */ /* 0x040fe20000400000 */
[--C-:B------:R-:W-:Y:S01]  /*7540*/  HADD2.F32 R45, -RZ, R73.reuse.H0_H0 ;  /* 0x20000049ff2d7230 */ /* 0x100fe20000004100 */
[----:B------:R-:W-:Y:S01]  /*7550*/  F2FP.F16.F32.PACK_AB R70, R13, R12 ;  /* 0x0000000c0d46723e */ /* 0x000fe200000000ff */
[C---:B------:R-:W-:Y:S01]  /*7560*/  FMUL R26, R38.reuse, R30 ;  /* 0x0000001e261a7220 */ /* 0x040fe20000400000 */
[----:B------:R-:W-:Y:S01]  /*7570*/  F2FP.F16.F32.PACK_AB R71, R19, R14 ;  /* 0x0000000e1347723e */ /* 0x000fe200000000ff */
[C---:B------:R-:W-:Y:S01]  /*7580*/  FFMA R27, R41.reuse, R40, R27 ;  /* 0x00000028291b7223 */ /* 0x040fe2000000001b */
[C---:B------:R-:W-:Y:S01]  /*7590*/  FFMA R24, R41.reuse, R43, R24 ;  /* 0x0000002b29187223 */ /* 0x040fe20000000018 */
[----:B------:R-:W-:Y:S02]  /*75a0*/  HADD2.F32 R40, -RZ, R73.H1_H1 ;  /* 0x30000049ff287230 */ /* 0x000fe40000004100 */
[C---:B------:R-:W-:Y:S01]  /*75b0*/  FFMA R25, R41.reuse, R42, R25 ;  /* 0x0000002a29197223 */ /* 0x040fe20000000019 */
[----:B------:R1:W-:Y:S01]  /*75c0*/  STS.128 [R92+0x2010], R68 ;  /* 0x002010445c007388 */ /* 0x0003e20000000c00 */
[C---:B------:R-:W-:Y:S01]  /*75d0*/  FMUL R31, R38.reuse, R31 ;  /* 0x0000001f261f7220 */ /* 0x040fe20000400000 */
[--C-:B------:R-:W-:Y:S02]  /*75e0*/  HADD2.F32 R43, -RZ, R74.reuse.H0_H0 ;  /* 0x2000004aff2b7230 */ /* 0x100fe40000004100 */
[C---:B------:R-:W-:Y:S01]  /*75f0*/  FFMA R26, R41.reuse, R45, R26 ;  /* 0x0000002d291a7223 */ /* 0x040fe2000000001a */
        /* <DEDUP_REMOVED lines=30> */
[----:B------:R-:W-:Y:S02]  /*77e0*/  UIADD3 UR9, UPT, UPT, UR49, 0x20, URZ ;  /* 0x0000002031097890 */ /* 0x000fe4000fffe0ff */
[----:B------:R-:W-:Y:S01]  /*77f0*/  UIADD3 UR8, UPT, UPT, UR44, 0x2200, URZ ;  /* 0x000022002c087890 */ /* 0x000fe2000fffe0ff */
[----:B------:R-:W-:Y:S01]  /*7800*/  UMOV UR10, UR50 ;  /* 0x00000032000a7c82 */ /* 0x000fe20008000000 */
[----:B------:R-:W-:Y:S01]  /*7810*/  UMOV UR11, UR36 ;  /* 0x00000024000b7c82 */ /* 0x000fe20008000000 */
[----:B---3--:R-:W-:Y:S04]  /*7820*/  UIADD3 UR4, UP0, UPT, UR6, 0x680, URZ ;  /* 0x0000068006047890 */ /* 0x008fe8000ff1e0ff */
[----:B------:R-:W-:Y:S09]  /*7830*/  UIADD3.X UR5, UPT, UPT, URZ, UR7, URZ, UP0, !UPT ;  /* 0x00000007ff057290 */ /* 0x000ff200087fe4ff */
[----:B------:R3:W-:Y:S01]  /*7840*/  UTMASTG.3D [UR8], [UR4] ;  /* 0x00000008040073b5 */ /* 0x0007e20008010000 */
[----:B------:R0:W-:Y:S01]  /*7850*/  UTMACMDFLUSH ;  /* 0x00000000000079b7 */ /* 0x0001e20000000000 */
[----:B---3--:R-:W-:Y:S04]  /*7860*/  DEPBAR.LE SB0, 0x1 ;  /* 0x000080400000791a */ /* 0x008fe80000000000 */
.L_x_116:
[----:B------:R-:W-:Y:S05]  /*7870*/  BSYNC.RECONVERGENT B0 ;  /* 0x0000000000007941 */ /* 0x000fea0003800200 */
.L_x_115:
[----:B------:R-:W-:Y:S01]  /*7880*/  BAR.SYNC.DEFER_BLOCKING 0x1, 0x80 ;  /* 0x0042000000007b1d */ /* 0x000fe20000010000 */
[----:B------:R-:W-:Y:S04]  /*7890*/  UIADD3 UR4, UPT, UPT, UR46, 0x1, URZ ;  /* 0x000000012e047890 */ /* 0x000fe8000fffe0ff */
[----:B------:R-:W-:Y:S04]  /*78a0*/  UISETP.NE.AND UP0, UPT, UR4, 0x4, UPT ;  /* 0x000000040400788c */ /* 0x000fe8000bf05270 */
[----:B------:R-:W-:Y:S01]  /*78b0*/  USEL UR45, UR4, URZ, UP0 ;  /* 0x000000ff042d7287 */ /* 0x000fe20008000000 */
[----:B------:R3:W-:Y:S01]  /*78c0*/  @P6 SYNCS.ARRIVE.TRANS64.RED.A1T0 RZ, [R61+URZ], RZ ;  /* 0x000000ff3dff69a7 */ /* 0x0007e200081004ff */
[----:B------:R-:W-:Y:S01]  /*78d0*/  BSSY B1, `(.L_x_117) ;  /* 0x0000017000017945 */ /* 0x000fe20003800000 */
[----:B------:R-:W4:Y:S02]  /*78e0*/  @P6 SYNCS.PHASECHK.TRANS64.TRYWAIT P0, [R62+URZ+0x50], R63 ;  /* 0x0000503f3e0065a7 */ /* 0x000f2400080011ff */
[----:B----4-:R-:W-:Y:S01]  /*78f0*/  @P6 SEL R47, RZ, 0x1, !P0 ;  /* 0x00000001ff2f6807 */ /* 0x010fe20004000000 */
[----:B---3--:R-:W-:Y:S06]  /*7900*/  @!P6 BRA `(.L_x_118) ;  /* 0x00000000004ce947 */ /* 0x008fec0003800000 */
        /* <DEDUP_REMOVED lines=9> */
[----:B------:R-:W-:Y:S04]  /*79a0*/  SHF.L.U32 R5, R90, 0x1f, RZ ;  /* 0x0000001f5a057819 */ /* 0x000fe800000006ff */
[----:B------:R-:W3:Y:S02]  /*79b0*/  SYNCS.PHASECHK.TRANS64.TRYWAIT P0, [R62+URZ+0x50], R5 ;  /* 0x000050053e0075a7 */ /* 0x000ee400080011ff */
[----:B---3--:R-:W-:Y:S05]  /*79c0*/  @!P0 BRA `(.L_x_121) ;  /* 0x00000024008c8947 */ /* 0x008fea0003800000 */
.L_x_120:
[----:B------:R-:W-:Y:S05]  /*79d0*/  BSYNC B0 ;  /* 0x0000000000007941 */ /* 0x000fea0003800000 */
.L_x_119:
[----:B------:R-:W-:Y:S02]  /*79e0*/  ISETP.NE.AND P0, PT, R60, RZ, PT ;  /* 0x000000ff3c00720c */ /* 0x000fe40003f05270 */
[----:B------:R-:W-:Y:S11]  /*79f0*/  IADD3 R46, PT, PT, R46, 0x1, RZ ;  /* 0x000000012e2e7810 */ /* 0x000ff60007ffe0ff */
[----:B------:R4:W1:Y:S04]  /*7a00*/  @P0 LDS.128 R48, [R4] ;  /* 0x0000000004300984 */ /* 0x0008680000000c00 */
[----:B------:R4:W1:Y:S04]  /*7a10*/  @P0 LDS.128 R56, [R3+0x10] ;  /* 0x0000100003380984 */ /* 0x0008680000000c00 */
[----:B------:R4:W1:Y:S04]  /*7a20*/  @P0 LDS.128 R64, [R2+0x20] ;  /* 0x0000200002400984 */ /* 0x0008680000000c00 */
[----:B------:R4:W1:Y:S02]  /*7a30*/  @P0 LDS.128 R72, [R0+0x30] ;  /* 0x0000300000480984 */ /* 0x0008640000000c00 */
.L_x_118:
[----:B------:R-:W-:Y:S05]  /*7a40*/  BSYNC B1 ;  /* 0x0000000000017941 */ /* 0x000fea0003800000 */
.L_x_117:
[----:B----4-:R-:W-:Y:S05]  /*7a50*/  VIADD R0, R39, 0x40 ;  /* 0x0000004027007836 */ /* 0x010fea0000000000 */
        /* <DEDUP_REMOVED lines=9> */
[----:B------:R-:W4:Y:S01]  /*7af0*/  LDCU.64 UR6, c[0x4][0x78] ;  /* 0x01000f00ff0677ac */ /* 0x000f220008000a00 */
[----:B------:R-:W1:Y:S01]  /*7b00*/  LDC.64 R2, c[0x4][R3] ;  /* 0x0100000003027b82 */ /* 0x000e620000000a00 */
[----:B------:R-:W5:Y:S01]  /*7b10*/  LDCU.64 UR4, c[0x4][0x10] ;  /* 0x01000200ff0477ac */ /* 0x000f620008000a00 */
[----:B---3--:R-:W-:Y:S01]  /*7b20*/  MOV R5, UR9 ;  /* 0x0000000900057c02 */ /* 0x008fe20008000f00 */
[----:B------:R-:W-:Y:S01]  /*7b30*/  IMAD.U32 R4, RZ, RZ, UR8 ;  /* 0x00000008ff047e24 */ /* 0x000fe2000f8e00ff */
[----:B----4-:R-:W-:Y:S01]  /*7b40*/  MOV R7, UR7 ;  /* 0x0000000700077c02 */ /* 0x010fe20008000f00 */
[----:B------:R-:W-:Y:S01]  /*7b50*/  IMAD.U32 R6, RZ, RZ, UR6 ;  /* 0x00000006ff067e24 */ /* 0x000fe2000f8e00ff */
[----:B-----5:R-:W-:Y:S01]  /*7b60*/  MOV R11, UR5 ;  /* 0x00000005000b7c02 */ /* 0x020fe20008000f00 */
[----:B------:R-:W-:Y:S02]  /*7b70*/  IMAD.U32 R10, RZ, RZ, UR4 ;  /* 0x00000004ff0a7e24 */ /* 0x000fe4000f8e00ff */
[----:B------:R-:W-:Y:S07]  /*7b80*/  LEPC R20, `(.L_x_122) ;  /* 0x000000001014794e */ /* 0x000fee0000000000 */
[----:B-12---:R-:W-:Y:S05]  /*7b90*/  CALL.ABS.NOINC R2 ;  /* 0x0000000002007343 */ /* 0x006fea0003c00000 */
.L_x_122:
        /* <DEDUP_REMOVED lines=12> */
[----:B---3--:R-:W-:Y:S02]  /*7c60*/  LEA R62, R46, UR44, 0x3 ;  /* 0x0000002c2e3e7c11 */ /* 0x008fe4000f8e18ff */
[----:B------:R-:W1:Y:S02]  /*7c70*/  LDTM.x32 R4, tmem[UR4+0x40] ;  /* 0x00004004000479ee */ /* 0x000e6400082c0000 */
        /* <DEDUP_REMOVED lines=133> */
.L_x_124:
[----:B------:R-:W-:Y:S05]  /*84d0*/  BSYNC.RECONVERGENT B0 ;  /* 0x0000000000007941 */ /* 0x000fea0003800200 */
.L_x_123:
        /* <DEDUP_REMOVED lines=21> */
.L_x_128:
[----:B------:R-:W-:Y:S05]  /*8630*/  BSYNC B0 ;  /* 0x0000000000007941 */ /* 0x000fea0003800000 */
.L_x_127:
[----:B------:R-:W-:Y:S11]  /*8640*/  ISETP.NE.AND P0, PT, R60, RZ, PT ;  /* 0x000000ff3c00720c */ /* 0x000ff60003f05270 */
[----:B------:R-:W-:Y:S02]  /*8650*/  @!UPT UIADD3 URZ, UPT, UPT, URZ, URZ, URZ ;  /* 0x000000fffffff290 */ /* 0x000fe4000fffe0ff */
[----:B------:R4:W1:Y:S04]  /*8660*/  @P0 LDS.128 R48, [R3] ;  /* 0x0000000003300984 */ /* 0x0008680000000c00 */
[----:B------:R4:W1:Y:S04]  /*8670*/  @P0 LDS.128 R56, [R2+0x10] ;  /* 0x0000100002380984 */ /* 0x0008680000000c00 */
[----:B------:R4:W1:Y:S04]  /*8680*/  @P0 LDS.128 R64, [R0+0x20] ;  /* 0x0000200000400984 */ /* 0x0008680000000c00 */
[----:B------:R4:W1:Y:S02]  /*8690*/  @P0 LDS.128 R72, [R46+0x30] ;  /* 0x000030002e480984 */ /* 0x0008640000000c00 */
.L_x_126:
[----:B------:R-:W-:Y:S05]  /*86a0*/  BSYNC B1 ;  /* 0x0000000000017941 */ /* 0x000fea0003800000 */
.L_x_125:
        /* <DEDUP_REMOVED lines=21> */
.L_x_130:
[----:B------:R-:W-:Y:S01]  /*8800*/  ISETP.NE.AND P0, PT, R95, RZ, PT ;  /* 0x000000ff5f00720c */ /* 0x000fe20003f05270 */
[----:B------:R-:W-:Y:S05]  /*8810*/  WARPSYNC.ALL ;  /* 0x0000000000007948 */ /* 0x000fea0003800000 */
[----:B------:R-:W-:Y:S01]  /*8820*/  R2UR UR4, R39 ;  /* 0x00000000270472ca */ /* 0x000fe200000e0000 */
[--C-:B-1----:R-:W-:Y:S01]  /*8830*/  HADD2.F32 R40, -RZ, R48.reuse.H0_H0 ;  /* 0x20000030ff287230 */ /* 0x102fe20000004100 */
[----:B------:R-:W-:Y:S01]  /*8840*/  R2UR UR5, R99 ;  /* 0x00000000630572ca */ /* 0x000fe200000e0000 */
[----:B------:R-:W-:Y:S01]  /*8850*/  HADD2.F32 R42, -RZ, R48.H1_H1 ;  /* 0x30000030ff2a7230 */ /* 0x000fe20000004100 */
[----:B------:R-:W-:Y:S01]  /*8860*/  BSSY.RECONVERGENT B0, `(.L_x_131) ;  /* 0x000008a000007945 */ /* 0x000fe20003800200 */
[--C-:B------:R-:W-:Y:S02]  /*8870*/  HADD2.F32 R43, -RZ, R49.reuse.H0_H0 ;  /* 0x20000031ff2b7230 */ /* 0x100fe40000004100 */
[----:B------:R-:W-:Y:S02]  /*8880*/  HADD2.F32 R44, -RZ, R49.H1_H1 ;  /* 0x30000031ff2c7230 */ /* 0x000fe40000004100 */
[--C-:B------:R-:W-:Y:S02]  /*8890*/  HADD2.F32 R45, -RZ, R50.reuse.H0_H0 ;  /* 0x20000032ff2d7230 */ /* 0x100fe40000004100 */
[----:B------:R-:W-:Y:S02]  /*88a0*/  HADD2.F32 R46, -RZ, R50.H1_H1 ;  /* 0x30000032ff2e7230 */ /* 0x000fe40000004100 */
[----:B---3--:R-:W1:Y:S01]  /*88b0*/  LDTM.x32 R4, tmem[UR4+0x60] ;  /* 0x00006004000479ee */ /* 0x008e6200082c0000 */
[----:B------:R-:W-:Y:S01]  /*88c0*/  NOP ;  /* 0x0000000000007918 */ /* 0x000fe20000000000 */
[----:B------:R-:W-:Y:S01]  /*88d0*/  UIADD3 UR4, UPT, UPT, UR5, 0xe0, URZ ;  /* 0x000000e005047890 */ /* 0x000fe2000fffe0ff */
[--C-:B------:R-:W-:Y:S02]  /*88e0*/  HADD2.F32 R47, -RZ, R51.reuse.H0_H0 ;  /* 0x20000033ff2f7230 */ /* 0x100fe40000004100 */
[----:B------:R-:W-:Y:S01]  /*88f0*/  HADD2.F32 R49, -RZ, R51.H1_H1 ;  /* 0x30000033ff317230 */ /* 0x000fe20000004100 */
[----:B------:R-:W-:Y:S01]  /*8900*/  UPRMT UR4, UR47, 0x654, UR4 ;  /* 0x000006542f047896 */ /* 0x000fe20008000004 */
[--C-:B------:R-:W-:Y:S02]  /*8910*/  HADD2.F32 R48, -RZ, R56.reuse.H0_H0 ;  /* 0x20000038ff307230 */ /* 0x100fe40000004100 */
[----:B------:R-:W-:Y:S02]  /*8920*/  HADD2.F32 R51, -RZ, R56.H1_H1 ;  /* 0x30000038ff337230 */ /* 0x000fe40000004100 */
[--C-:B------:R-:W-:Y:S02]  /*8930*/  HADD2.F32 R50, -RZ, R57.reuse.H0_H0 ;  /* 0x20000039ff327230 */ /* 0x100fe40000004100 */
[----:B------:R-:W-:Y:S02]  /*8940*/  HADD2.F32 R52, -RZ, R57.H1_H1 ;  /* 0x30000039ff347230 */ /* 0x000fe40000004100 */
[----:B-1----:R-:W-:Y:S01]  /*8950*/  SYNCS.ARRIVE.TRANS64.RED.A1T0 RZ, [UR4], RZ ;  /* 0x000000ffffff79a7 */ /* 0x002fe20008100404 */
[--C-:B------:R-:W-:Y:S02]  /*8960*/  HADD2.F32 R53, -RZ, R58.reuse.H0_H0 ;  /* 0x2000003aff357230 */ /* 0x100fe40000004100 */
[----:B------:R-:W-:Y:S02]  /*8970*/  HADD2.F32 R54, -RZ, R58.H1_H1 ;  /* 0x3000003aff367230 */ /* 0x000fe40000004100 */
[--C-:B------:R-:W-:Y:S02]  /*8980*/  HADD2.F32 R55, -RZ, R59.reuse.H0_H0 ;  /* 0x2000003bff377230 */ /* 0x100fe40000004100 */
[----:B------:R-:W-:Y:S02]  /*8990*/  HADD2.F32 R56, -RZ, R59.H1_H1 ;  /* 0x3000003bff387230 */ /* 0x000fe40000004100 */
[C---:B------:R-:W-:Y:S01]  /*89a0*/  FMUL R4, R38.reuse, R4 ;  /* 0x0000000426047220 */ /* 0x040fe20000400000 */
[C---:B------:R-:W-:Y:S01]  /*89b0*/  FMUL R5, R38.reuse, R5 ;  /* 0x0000000526057220 */ /* 0x040fe20000400000 */
[C---:B------:R-:W-:Y:S01]  /*89c0*/  FMUL R6, R38.reuse, R6 ;  /* 0x0000000626067220 */ /* 0x040fe20000400000 */
[C---:B------:R-:W-:Y:S01]  /*89d0*/  FMUL R7, R38.reuse, R7 ;  /* 0x0000000726077220 */ /* 0x040fe20000400000 */
[C---:B------:R-:W-:Y:S01]  /*89e0*/  FFMA R4, R41.reuse, R40, R4 ;  /* 0x0000002829047223 */ /* 0x040fe20000000004 */
[C---:B------:R-:W-:Y:S01]  /*89f0*/  FFMA R5, R41.reuse, R42, R5 ;  /* 0x0000002a29057223 */ /* 0x040fe20000000005 */
[C---:B------:R-:W-:Y:S01]  /*8a00*/  FFMA R6, R41.reuse, R43, R6 ;  /* 0x0000002b29067223 */ /* 0x040fe20000000006 */
[----:B------:R-:W-:Y:S01]  /*8a10*/  FFMA R7, R41, R44, R7 ;  /* 0x0000002c29077223 */ /* 0x000fe20000000007 */
[C---:B------:R-:W-:Y:S01]  /*8a20*/  FMUL R8, R38.reuse, R8 ;  /* 0x0000000826087220 */ /* 0x040fe20000400000 */
[C---:B------:R-:W-:Y:S01]  /*8a30*/  FMUL R9, R38.reuse, R9 ;  /* 0x0000000926097220 */ /* 0x040fe20000400000 */
[----:B------:R-:W-:Y:S01]  /*8a40*/  F2FP.F16.F32.PACK_AB R100, R5, R4 ;  /* 0x000000040564723e */ /* 0x000fe200000000ff */
[C---:B------:R-:W-:Y:S01]  /*8a50*/  FMUL R0, R38.reuse, R10 ;  /* 0x0000000a26007220 */ /* 0x040fe20000400000 */
[----:B------:R-:W-:Y:S01]  /*8a60*/  F2FP.F16.F32.PACK_AB R101, R7, R6 ;  /* 0x000000060765723e */ /* 0x000fe200000000ff */
[C---:B------:R-:W-:Y:S01]  /*8a70*/  FFMA R8, R41.reuse, R45, R8 ;  /* 0x0000002d29087223 */ /* 0x040fe20000000008 */
[C---:B------:R-:W-:Y:S01]  /*8a80*/  FFMA R9, R41.reuse, R46, R9 ;  /* 0x0000002e29097223 */ /* 0x040fe20000000009 */
[----:B------:R-:W-:Y:S01]  /*8a90*/  FFMA R0, R41, R47, R0 ;  /* 0x0000002f29007223 */ /* 0x000fe20000000000 */
[C---:B------:R-:W-:Y:S01]  /*8aa0*/  FMUL R2, R38.reuse, R11 ;  /* 0x0000000b26027220 */ /* 0x040fe20000400000 */
[C---:B------:R-:W-:Y:S01]  /*8ab0*/  FMUL R3, R38.reuse, R12 ;  /* 0x0000000c26037220 */ /* 0x040fe20000400000 */
[C---:B------:R-:W-:Y:S01]  /*8ac0*/  FMUL R10, R38.reuse, R13 ;  /* 0x0000000d260a7220 */ /* 0x040fe20000400000 */
[----:B------:R-:W-:Y:S01]  /*8ad0*/  F2FP.F16.F32.PACK_AB R102, R9, R8 ;  /* 0x000000080966723e */ /* 0x000fe200000000ff */
[C---:B------:R-:W-:Y:S01]  /*8ae0*/  FFMA R2, R41.reuse, R49, R2 ;  /* 0x0000003129027223 */ /* 0x040fe20000000002 */
[C---:B------:R-:W-:Y:S01]  /*8af0*/  FFMA R3, R41.reuse, R48, R3 ;  /* 0x0000003029037223 */ /* 0x040fe20000000003 */
[C---:B------:R-:W-:Y:S01]  /*8b00*/  FFMA R10, R41.reuse, R51, R10 ;  /* 0x00000033290a7223 */ /* 0x040fe2000000000a */
[C---:B------:R-:W-:Y:S01]  /*8b10*/  FMUL R11, R38.reuse, R14 ;  /* 0x0000000e260b7220 */ /* 0x040fe20000400000 */
[C---:B------:R-:W-:Y:S01]  /*8b20*/  FMUL R15, R38.reuse, R15 ;  /* 0x0000000f260f7220 */ /* 0x040fe20000400000 */
[C---:B------:R-:W-:Y:S01]  /*8b30*/  FMUL R12, R38.reuse, R16 ;  /* 0x00000010260c7220 */ /* 0x040fe20000400000 */
[C---:B------:R-:W-:Y:S01]  /*8b40*/  FMUL R13, R38.reuse, R17 ;  /* 0x00000011260d7220 */ /* 0x040fe20000400000 */
[C---:B------:R-:W-:Y:S01]  /*8b50*/  FFMA R11, R41.reuse, R50, R11 ;  /* 0x00000032290b7223 */ /* 0x040fe2000000000b */
[C---:B------:R-:W-:Y:S01]  /*8b60*/  FMUL R14, R38.reuse, R18 ;  /* 0x00000012260e7220 */ /* 0x040fe20000400000 */
[C---:B------:R-:W-:Y:S01]  /*8b70*/  FFMA R15, R41.reuse, R52, R15 ;  /* 0x00000034290f7223 */ /* 0x040fe2000000000f */
[--C-:B------:R-:W-:Y:S02]  /*8b80*/  HADD2.F32 R57, -RZ, R64.reuse.H0_H0 ;  /* 0x20000040ff397230 */ /* 0x100fe40000004100 */
[----:B------:R-:W-:Y:S01]  /*8b90*/  FMUL R19, R38, R19 ;  /* 0x0000001326137220 */ /* 0x000fe20000400000 */
[----:B------:R-:W-:Y:S01]  /*8ba0*/  F2FP.F16.F32.PACK_AB R103, R2, R0 ;  /* 0x000000000267723e */ /* 0x000fe200000000ff */
[C---:B------:R-:W-:Y:S01]  /*8bb0*/  FFMA R12, R41.reuse, R53, R12 ;  /* 0x00000035290c7223 */ /* 0x040fe2000000000c */
[----:B------:R-:W-:Y:S02]  /*8bc0*/  HADD2.F32 R58, -RZ, R64.H1_H1 ;  /* 0x30000040ff3a7230 */ /* 0x000fe40000004100 */
[C---:B------:R-:W-:Y:S01]  /*8bd0*/  FMUL R16, R38.reuse, R20 ;  /* 0x0000001426107220 */ /* 0x040fe20000400000 */
[C---:B------:R-:W-:Y:S01]  /*8be0*/  FFMA R13, R41.reuse, R54, R13 ;  /* 0x00000036290d7223 */ /* 0x040fe2000000000d */
[----:B------:R1:W-:Y:S01]  /*8bf0*/  STS.128 [R93+0x6000], R100 ;  /* 0x006000645d007388 */ /* 0x0003e20000000c00 */
[--C-:B------:R-:W-:Y:S02]  /*8c00*/  HADD2.F32 R59, -RZ, R65.reuse.H0_H0 ;  /* 0x20000041ff3b7230 */ /* 0x100fe40000004100 */
[C---:B------:R-:W-:Y:S01]  /*8c10*/  FMUL R17, R38.reuse, R21 ;  /* 0x0000001526117220 */ /* 0x040fe20000400000 */
[C---:B------:R-:W-:Y:S01]  /*8c20*/  FFMA R14, R41.reuse, R55, R14 ;  /* 0x00000037290e7223 */ /* 0x040fe2000000000e */
[----:B------:R-:W-:Y:S02]  /*8c30*/  HADD2.F32 R60, -RZ, R65.H1_H1 ;  /* 0x30000041ff3c7230 */ /* 0x000fe40000004100 */
[C---:B------:R-:W-:Y:S01]  /*8c40*/  FMUL R18, R38.reuse, R22 ;  /* 0x0000001626127220 */ /* 0x040fe20000400000 */
[C---:B------:R-:W-:Y:S01]  /*8c50*/  FFMA R19, R41.reuse, R56, R19 ;  /* 0x0000003829137223 */ /* 0x040fe20000000013 */
        /* <DEDUP_REMOVED lines=13> */
[----:B------:R-:W-:Y:S01]  /*8d30*/  FMUL R27, R38, R27 ;  /* 0x0000001b261b7220 */ /* 0x000fe20000400000 */
[----:B------:R-:W-:Y:S01]  /*8d40*/  F2FP.F16.F32.PACK_AB R104, R10, R3 ;  /* 0x000000030a68723e */ /* 0x000fe200000000ff */
[----:B------:R-:W-:Y:S01]  /*8d50*/  FFMA R20, R41, R61, R20 ;  /* 0x0000003d29147223 */ /* 0x000fe20000000014 */
[----:B------:R-:W-:Y:S01]  /*8d60*/  F2FP.F16.F32.PACK_AB R105, R15, R11 ;  /* 0x0000000b0f69723e */ /* 0x000fe200000000ff */
[----:B------:R-:W-:Y:S01]  /*8d70*/  HADD2.F32 R66, -RZ, R72.H1_H1 ;  /* 0x30000048ff427230 */ /* 0x000fe20000004100 */
[----:B------:R-:W-:Y:S01]  /*8d80*/  F2FP.F16.F32.PACK_AB R106, R13, R12 ;  /* 0x0000000c0d6a723e */ /* 0x000fe200000000ff */
[C---:B------:R-:W-:Y:S01]  /*8d90*/  FMUL R24, R38.reuse, R28 ;  /* 0x0000001c26187220 */ /* 0x040fe20000400000 */
[----:B------:R-:W-:Y:S01]  /*8da0*/  F2FP.F16.F32.PACK_AB R107, R19, R14 ;  /* 0x0000000e136b723e */ /* 0x000fe200000000ff */
[C---:B------:R-:W-:Y:S01]  /*8db0*/  FFMA R21, R41.reuse, R62, R21 ;  /* 0x0000003e29157223 */ /* 0x040fe20000000015 */
[--C-:B------:R-:W-:Y:S02]  /*8dc0*/  HADD2.F32 R67, -RZ, R73.reuse.H0_H0 ;  /* 0x20000049ff437230 */ /* 0x100fe40000004100 */
[C---:B------:R-:W-:Y:S01]  /*8dd0*/  FMUL R25, R38.reuse, R29 ;  /* 0x0000001d26197220 */ /* 0x040fe20000400000 */
[C---:B------:R-:W-:Y:S01]  /*8de0*/  FFMA R22, R41.reuse, R63, R22 ;  /* 0x0000003f29167223 */ /* 0x040fe20000000016 */
[----:B------:R1:W-:Y:S01]  /*8df0*/  STS.128 [R92+0x6010], R104 ;  /* 0x006010685c007388 */ /* 0x0003e20000000c00 */
        /* <DEDUP_REMOVED lines=48> */
.L_x_132:
[----:B------:R-:W-:Y:S05]  /*9100*/  BSYNC.RECONVERGENT B0 ;  /* 0x0000000000007941 */ /* 0x000fea0003800200 */
.L_x_131:
[----:B------:R-:W-:Y:S01]  /*9110*/  BAR.SYNC.DEFER_BLOCKING 0x1, 0x80 ;  /* 0x0042000000007b1d */ /* 0x000fe20000010000 */
[----:B------:R-:W-:Y:S01]  /*9120*/  UISETP.NE.AND UP0, UPT, UR52, -0x4, UPT ;  /* 0xfffffffc3400788c */ /* 0x000fe2000bf05270 */
[----:B------:R-:W-:Y:S08]  /*9130*/  IADD3 R0, PT, PT, R36, 0x1, RZ ;  /* 0x0000000124007810 */ /* 0x000ff00007ffe0ff */
[----:B------:R-:W-:Y:S05]  /*9140*/  BRA.U !UP0, `(.L_x_133) ;  /* 0x0000000108287547 */ /* 0x000fea000b800000 */
[----:B------:R-:W-:Y:S01]  /*9150*/  ISETP.NE.AND P0, PT, R98, RZ, PT ;  /* 0x000000ff6200720c */ /* 0x000fe20003f05270 */
[----:B------:R-:W-:Y:S01]  /*9160*/  IMAD.U32 R3, RZ, RZ, UR46 ;  /* 0x0000002eff037e24 */ /* 0x000fe2000f8e00ff */
[----:B------:R-:W-:Y:S01]  /*9170*/  UIADD3 UR4, UPT, UPT, UR46, 0x1, URZ ;  /* 0x000000012e047890 */ /* 0x000fe2000fffe0ff */
[----:B------:R-:W-:Y:S03]  /*9180*/  IMAD.U32 R2, RZ, RZ, UR47 ;  /* 0x0000002fff027e24 */ /* 0x000fe6000f8e00ff */
[----:B------:R-:W-:Y:S04]  /*9190*/  UISETP.NE.AND UP0, UPT, UR4, 0x4, UPT ;  /* 0x000000040400788c */ /* 0x000fe8000bf05270 */
[----:B------:R-:W-:Y:S03]  /*91a0*/  USEL UR46, UR4, URZ, UP0 ;  /* 0x000000ff042e7287 */ /* 0x000fe60008000000 */
[----:B------:R-:W-:Y:S05]  /*91b0*/  @P0 LEA R3, R3, UR44, 0x3 ;  /* 0x0000002c03030c11 */ /* 0x000fea000f8e18ff */
[----:B------:R-:W-:Y:S05]  /*91c0*/  @P0 VIADD R3, R3, 0x70 ;  /* 0x0000007003030836 */ /* 0x000fea0000000000 */
[----:B------:R-:W-:Y:S04]  /*91d0*/  @P0 PRMT R2, R2, 0x654, R3 ;  /* 0x0000065402020816 */ /* 0x000fe80000000003 */
[----:B------:R3:W-:Y:S03]  /*91e0*/  @P0 SYNCS.ARRIVE.TRANS64.RED.A1T0 RZ, [R2+URZ], RZ ;  /* 0x000000ff02ff09a7 */ /* 0x0007e600081004ff */
.L_x_133:
[----:B------:R-:W-:Y:S01]  /*91f0*/  R2UR UR4, R82 ;  /* 0x00000000520472ca */ /* 0x000fe200000e0000 */
[----:B------:R-:W-:Y:S01]  /*9200*/  UISETP.NE.AND UP0, UPT, UR62, URZ, UPT ;  /* 0x000000ff3e00728c */ /* 0x000fe2000bf05270 */
[----:B------:R-:W-:Y:S01]  /*9210*/  ISETP.NE.AND P0, PT, R86, 0x2, PT ;  /* 0x000000025600780c */ /* 0x000fe20003f05270 */
[----:B------:R-:W-:Y:S01]  /*9220*/  UIADD3 UR20, UPT, UPT, UR37, UR63, URZ ;  /* 0x0000003f25147290 */ /* 0x000fe2000fffe0ff */
[----:B------:R-:W-:Y:S01]  /*9230*/  ISETP.NE.AND P1, PT, R0, 0x4, PT ;  /* 0x000000040000780c */ /* 0x000fe20003f25270 */
[----:B------:R-:W-:Y:S01]  /*9240*/  UIADD3 UR52, UPT, UPT, UR52, 0x4, URZ ;  /* 0x0000000434347890 */ /* 0x000fe2000fffe0ff */
[----:B------:R-:W-:Y:S01]  /*9250*/  SEL R3, RZ, 0x1, P0 ;  /* 0x00000001ff037807 */ /* 0x000fe20000000000 */
[----:B------:R-:W-:Y:S01]  /*9260*/  UMOV UR36, UR61 ;  /* 0x0000003d00247c82 */ /* 0x000fe20008000000 */
[----:B---3--:R-:W-:Y:S02]  /*9270*/  SEL R2, RZ, 0x1, P1 ;  /* 0x00000001ff027807 */ /* 0x008fe40000800000 */
[----:B------:R-:W-:Y:S02]  /*9280*/  LOP3.LUT R88, R88, R3, RZ, 0x3c, !PT ;  /* 0x0000000358587212 */ /* 0x000fe400078e3cff */
[----:B------:R-:W-:Y:S01]  /*9290*/  LOP3.LUT R89, R89, R2, RZ, 0x3c, !PT ;  /* 0x0000000259597212 */ /* 0x000fe200078e3cff */
[----:B------:R-:W-:Y:S01]  /*92a0*/  UIADD3 UR16, UPT, UPT, UR38, UR4, URZ ;  /* 0x0000000426107290 */ /* 0x000fe2000fffe0ff */
[----:B------:R-:W-:Y:S02]  /*92b0*/  SEL R86, R86, RZ, P0 ;  /* 0x000000ff56567207 */ /* 0x000fe40000000000 */
[----:B------:R-:W-:Y:S01]  /*92c0*/  SEL R36, R0, RZ, P1 ;  /* 0x000000ff00247207 */ /* 0x000fe20000800000 */
[----:B------:R-:W-:Y:S08]  /*92d0*/  BRA.U UP0, `(.L_x_134) ;  /* 0xffffffbd00dc7547 */ /* 0x000ff0000b83ffff */
[----:B------:R-:W-:-:S13]  /*92e0*/  R2UR UR4, R83 ;  /* 0x00000000530472ca */ /* 0x000fda00000e0000 */
[----:B------:R-:W-:-:S09]  /*92f0*/  UISETP.NE.AND UP0, UPT, UR4, URZ, UPT ;  /* 0x000000ff0400728c */ /* 0x000fd2000bf05270 */
[----:B------:R-:W-:Y:S05]  /*9300*/  BRA.U !UP0, `(.L_x_135) ;  /* 0x0000000108487547 */ /* 0x000fea000b800000 */
[----:B------:R-:W3:Y:S02]  /*9310*/  LDCU.64 UR4, c[0x0][0x890] ;  /* 0x00011200ff0477ac */ /* 0x000ee40008000a00 */
[----:B---3--:R-:W-:-:S04]  /*9320*/  UISETP.NE.U32.AND UP0, UPT, UR4, URZ, UPT ;  /* 0x000000ff0400728c */ /* 0x008fc8000bf05070 */
[----:B------:R-:W-:-:S09]  /*9330*/  UISETP.NE.AND.EX UP0, UPT, UR5, URZ, UPT, UP0 ;  /* 0x000000ff0500728c */ /* 0x000fd2000bf05300 */
[----:B------:R-:W-:Y:S05]  /*9340*/  BRA.U UP0, `(.L_x_136) ;  /* 0x00000001000c7547 */ /* 0x000fea000b800000 */
[----:B------:R-:W-:-:S13]  /*9350*/  FSETP.NEU.AND P0, PT, R41, RZ, PT ;  /* 0x000000ff2900720b */ /* 0x000fda0003f0d000 */
[----:B------:R-:W-:Y:S05]  /*9360*/  @!P0 EXIT ;  /* 0x000000000000894d */ /* 0x000fea0003800000 */
[----:B------:R-:W-:Y:S05]  /*9370*/  BRA `(.L_x_135) ;  /* 0x00000000002c7947 */ /* 0x000fea0003800000 */
.L_x_136:
[----:B------:R-:W-:Y:S01]  /*9380*/  ISETP.NE.AND P0, PT, R85, RZ, PT ;  /* 0x000000ff5500720c */ /* 0x000fe20003f05270 */
[----:B------:R-:W-:-:S12]  /*9390*/  BSSY.RECONVERGENT B0, `(.L_x_135) ;  /* 0x0000009000007945 */ /* 0x000fd80003800200 */
[----:B------:R-:W-:Y:S05]  /*93a0*/  @P0 BRA `(.L_x_137) ;  /* 0x0000000000140947 */ /* 0x000fea0003800000 */
[----:B------:R-:W3:Y:S02]  /*93b0*/  LDCU.64 UR4, c[0x0][0x888] ;  /* 0x00011100ff0477ac */ /* 0x000ee40008000a00 */
[----:B---3--:R-:W-:-:S04]  /*93c0*/  ISETP.NE.U32.AND P0, PT, RZ, UR4, PT ;  /* 0x00000004ff007c0c */ /* 0x008fc8000bf05070 */
[----:B------:R-:W-:-:S13]  /*93d0*/  ISETP.NE.AND.EX P0, PT, RZ, UR5, PT, P0 ;  /* 0x00000005ff007c0c */ /* 0x000fda000bf05300 */
[----:B------:R-:W-:Y:S05]  /*93e0*/  @!P0 EXIT ;  /* 0x000000000000894d */ /* 0x000fea0003800000 */
[----:B------:R-:W-:Y:S05]  /*93f0*/  BRA `(.L_x_138) ;  /* 0x0000000000087947 */ /* 0x000fea0003800000 */
.L_x_137:
[----:B------:R-:W-:-:S13]  /*9400*/  FSETP.NEU.AND P0, PT, R41, RZ, PT ;  /* 0x000000ff2900720b */ /* 0x000fda0003f0d000 */
[----:B------:R-:W-:Y:S05]  /*9410*/  @!P0 EXIT ;  /* 0x000000000000894d */ /* 0x000fea0003800000 */
.L_x_138:
[----:B------:R-:W-:Y:S05]  /*9420*/  BSYNC.RECONVERGENT B0 ;  /* 0x0000000000007941 */ /* 0x000fea0003800200 */
.L_x_135:
[----:B------:R-:W-:Y:S01]  /*9430*/  ULEA UR4, UR46, UR44, 0x3 ;  /* 0x0000002c2e047291 */ /* 0x000fe2000f8e18ff */
[----:B------:R-:W-:-:S04]  /*9440*/  DEPBAR.LE SB0, 0x0 ;  /* 0x000080000000791a */ /* 0x000fc80000000000 */
[----:B------:R-:W-:-:S04]  /*9450*/  UIADD3 UR4, UPT, UPT, UR4, 0x70, URZ ;  /* 0x0000007004047890 */ /* 0x000fc8000fffe0ff */
[----:B------:R-:W-:-:S09]  /*9460*/  UPRMT UR4, UR47, 0x654, UR4 ;  /* 0x000006542f047896 */ /* 0x000fd20008000004 */
[----:B------:R-:W-:Y:S01]  /*9470*/  SYNCS.ARRIVE.TRANS64.RED.A1T0 RZ, [UR4], RZ ;  /* 0x000000ffffff79a7 */ /* 0x000fe20008100404 */
[----:B------:R-:W-:Y:S05]  /*9480*/  EXIT ;  /* 0x000000000000794d */ /* 0x000fea0003800000 */
.L_x_24:
[----:B--2---:R2:W3:Y:S02]  /*9490*/  SYNCS.PHASECHK.TRANS64.TRYWAIT P0, [R3+URZ+0x110], R2 ;  /* 0x00011002030075a7 */ /* 0x0044e400080011ff */
[----:B---3--:R-:W-:Y:S05]  /*94a0*/  @!P0 NANOSLEEP.SYNCS 0x989680 ;  /* 0x009896800000895d */ /* 0x008fea0003900000 */
[----:B------:R-:W3:Y:S02]  /*94b0*/  @!P0 SYNCS.PHASECHK.TRANS64 P0, [R3+URZ+0x110], R2 ;  /* 0x00011002030085a7 */ /* 0x000ee400080010ff */
[----:B---3--:R-:W-:Y:S05]  /*94c0*/  @!P0 BRA `(.L_x_24) ;  /* 0xfffffffc00f08947 */ /* 0x008fea000383ffff */
[----:B------:R-:W-:Y:S05]  /*94d0*/  BRA `(.L_x_139) ;  /* 0xffffff8000fc7947 */ /* 0x000fea000383ffff */
.L_x_27:
[----:B-1----:R-:W-:-:S07]  /*94e0*/  MOV R0, UR33 ;  /* 0x0000002100007c02 */ /* 0x002fce0008000f00 */
.L_x_140:
[----:B-1----:R1:W2:Y:S02]  /*94f0*/  SYNCS.PHASECHK.TRANS64.TRYWAIT P0, [R0+URZ+0x28], R3 ;  /* 0x00002803000075a7 */ /* 0x0022a400080011ff */
[----:B--2---:R-:W-:Y:S05]  /*9500*/  @!P0 NANOSLEEP.SYNCS 0x989680 ;  /* 0x009896800000895d */ /* 0x004fea0003900000 */
[----:B------:R-:W2:Y:S02]  /*9510*/  @!P0 SYNCS.PHASECHK.TRANS64 P0, [R0+URZ+0x28], R3 ;  /* 0x00002803000085a7 */ /* 0x000ea400080010ff */
[----:B--2---:R-:W-:Y:S05]  /*9520*/  @!P0 BRA `(.L_x_140) ;  /* 0xfffffffc00f08947 */ /* 0x004fea000383ffff */
[----:B------:R-:W-:Y:S05]  /*9530*/  BRA `(.L_x_26) ;  /* 0xffffff8400447947 */ /* 0x000fea000383ffff */
.L_x_34:
[----:B-1----:R-:W-:-:S07]  /*9540*/  MOV R0, UR17 ;  /* 0x0000001100007c02 */ /* 0x002fce0008000f00 */
.L_x_141:
[----:B-1----:R1:W2:Y:S02]  /*9550*/  SYNCS.PHASECHK.TRANS64.TRYWAIT P0, [R0+URZ+0x28], R3 ;  /* 0x00002803000075a7 */ /* 0x0022a400080011ff */
[----:B--2---:R-:W-:Y:S05]  /*9560*/  @!P0 NANOSLEEP.SYNCS 0x989680 ;  /* 0x009896800000895d */ /* 0x004fea0003900000 */
[----:B------:R-:W2:Y:S02]  /*9570*/  @!P0 SYNCS.PHASECHK.TRANS64 P0, [R0+URZ+0x28], R3 ;  /* 0x00002803000085a7 */ /* 0x000ea400080010ff */
[----:B--2---:R-:W-:Y:S05]  /*9580*/  @!P0 BRA `(.L_x_141) ;  /* 0xfffffffc00f08947 */ /* 0x004fea000383ffff */
[----:B------:R-:W-:Y:S05]  /*9590*/  BRA `(.L_x_33) ;  /* 0xffffff8800007947 */ /* 0x000fea000383ffff */
.L_x_39:
[----:B-1----:R1:W2:Y:S02]  /*95a0*/  SYNCS.PHASECHK.TRANS64.TRYWAIT P0, [R3+URZ+0xa0], R0 ;  /* 0x0000a000030075a7 */ /* 0x0022a400080011ff */
[----:B--2---:R-:W-:Y:S05]  /*95b0*/  @!P0 NANOSLEEP.SYNCS 0x989680 ;  /* 0x009896800000895d */ /* 0x004fea0003900000 */
[----:B------:R-:W2:Y:S02]  /*95c0*/  @!P0 SYNCS.PHASECHK.TRANS64 P0, [R3+URZ+0xa0], R0 ;  /* 0x0000a000030085a7 */ /* 0x000ea400080010ff */
[----:B--2---:R-:W-:Y:S05]  /*95d0*/  @!P0 BRA `(.L_x_39) ;  /* 0xfffffffc00f08947 */ /* 0x004fea000383ffff */
[----:B------:R-:W-:Y:S05]  /*95e0*/  BRA `(.L_x_142) ;  /* 0xffffff8800a47947 */ /* 0x000fea000383ffff */
.L_x_43:
[----:B-1----:R-:W-:-:S07]  /*95f0*/  MOV R0, UR4 ;  /* 0x0000000400007c02 */ /* 0x002fce0008000f00 */
.L_x_143:
[----:B-1----:R1:W2:Y:S02]  /*9600*/  SYNCS.PHASECHK.TRANS64.TRYWAIT P0, [R0+URZ], R3 ;  /* 0x00000003000075a7 */ /* 0x0022a400080011ff */
[----:B--2---:R-:W-:Y:S05]  /*9610*/  @!P0 NANOSLEEP.SYNCS 0x989680 ;  /* 0x009896800000895d */ /* 0x004fea0003900000 */
[----:B------:R-:W2:Y:S02]  /*9620*/  @!P0 SYNCS.PHASECHK.TRANS64 P0, [R0+URZ], R3 ;  /* 0x00000003000085a7 */ /* 0x000ea400080010ff */
[----:B--2---:R-:W-:Y:S05]  /*9630*/  @!P0 BRA `(.L_x_143) ;  /* 0xfffffffc00f08947 */ /* 0x004fea000383ffff */
[----:B------:R-:W-:Y:S05]  /*9640*/  BRA `(.L_x_144) ;  /* 0xffffff90004c7947 */ /* 0x000fea000383ffff */
.L_x_44:
[----:B------:R-:W-:-:S07]  /*9650*/  MOV R0, UR5 ;  /* 0x0000000500007c02 */ /* 0x000fce0008000f00 */
.L_x_145:
[----:B-1----:R1:W2:Y:S02]  /*9660*/  SYNCS.PHASECHK.TRANS64.TRYWAIT P0, [R0+URZ], R3 ;  /* 0x00000003000075a7 */ /* 0x0022a400080011ff */
[----:B--2---:R-:W-:Y:S05]  /*9670*/  @!P0 NANOSLEEP.SYNCS 0x989680 ;  /* 0x009896800000895d */ /* 0x004fea0003900000 */
[----:B------:R-:W2:Y:S02]  /*9680*/  @!P0 SYNCS.PHASECHK.TRANS64 P0, [R0+URZ], R3 ;  /* 0x00000003000085a7 */ /* 0x000ea400080010ff */
[----:B--2---:R-:W-:Y:S05]  /*9690*/  @!P0 BRA `(.L_x_145) ;  /* 0xfffffffc00f08947 */ /* 0x004fea000383ffff */
[----:B------:R-:W-:Y:S05]  /*96a0*/  BRA `(.L_x_146) ;  /* 0xffffff9000587947 */ /* 0x000fea000383ffff */
.L_x_45:
[----:B------:R-:W-:-:S07]  /*96b0*/  MOV R0, UR5 ;  /* 0x0000000500007c02 */ /* 0x000fce0008000f00 */
.L_x_147:
[----:B-1----:R1:W2:Y:S02]  /*96c0*/  SYNCS.PHASECHK.TRANS64.TRYWAIT P0, [R0+URZ], R3 ;  /* 0x00000003000075a7 */ /* 0x0022a400080011ff */
[----:B--2---:R-:W-:Y:S05]  /*96d0*/  @!P0 NANOSLEEP.SYNCS 0x989680 ;  /* 0x009896800000895d */ /* 0x004fea0003900000 */
[----:B------:R-:W2:Y:S02]  /*96e0*/  @!P0 SYNCS.PHASECHK.TRANS64 P0, [R0+URZ], R3 ;  /* 0x00000003000085a7 */ /* 0x000ea400080010ff */
[----:B--2---:R-:W-:Y:S05]  /*96f0*/  @!P0 BRA `(.L_x_147) ;  /* 0xfffffffc00f08947 */ /* 0x004fea000383ffff */
[----:B------:R-:W-:Y:S05]  /*9700*/  BRA `(.L_x_148) ;  /* 0xffffff9000647947 */ /* 0x000fea000383ffff */
.L_x_46:
[----:B------:R-:W-:-:S07]  /*9710*/  MOV R0, UR5 ;  /* 0x0000000500007c02 */ /* 0x000fce0008000f00 */
.L_x_149:
[----:B-1----:R1:W2:Y:S02]  /*9720*/  SYNCS.PHASECHK.TRANS64.TRYWAIT P0, [R0+URZ], R3 ;  /* 0x00000003000075a7 */ /* 0x0022a400080011ff */
[----:B--2---:R-:W-:Y:S05]  /*9730*/  @!P0 NANOSLEEP.SYNCS 0x989680 ;  /* 0x009896800000895d */ /* 0x004fea0003900000 */
[----:B------:R-:W2:Y:S02]  /*9740*/  @!P0 SYNCS.PHASECHK.TRANS64 P0, [R0+URZ], R3 ;  /* 0x00000003000085a7 */ /* 0x000ea400080010ff */
[----:B--2---:R-:W-:Y:S05]  /*9750*/  @!P0 BRA `(.L_x_149) ;  /* 0xfffffffc00f08947 */ /* 0x004fea000383ffff */
[----:B------:R-:W-:Y:S05]  /*9760*/  BRA `(.L_x_150) ;  /* 0xffffff9000707947 */ /* 0x000fea000383ffff */
.L_x_49:
[----:B-1----:R1:W2:Y:S02]  /*9770*/  SYNCS.PHASECHK.TRANS64.TRYWAIT P0, [R2+URZ+0x100], R5 ;  /* 0x00010005020075a7 */ /* 0x0022a400080011ff */
[----:B--2---:R-:W-:Y:S05]  /*9780*/  @!P0 NANOSLEEP.SYNCS 0x989680 ;  /* 0x009896800000895d */ /* 0x004fea0003900000 */
[----:B------:R-:W2:Y:S02]  /*9790*/  @!P0 SYNCS.PHASECHK.TRANS64 P0, [R2+URZ+0x100], R5 ;  /* 0x00010005020085a7 */ /* 0x000ea400080010ff */
[----:B--2---:R-:W-:Y:S05]  /*97a0*/  @!P0 BRA `(.L_x_49) ;  /* 0xfffffffc00f08947 */ /* 0x004fea000383ffff */
[----:B------:R-:W-:Y:S05]  /*97b0*/  BRA `(.L_x_151) ;  /* 0xffffff9000cc7947 */ /* 0x000fea000383ffff */
.L_x_50:
[----:B------:R-:W-:-:S07]  /*97c0*/  MOV R2, UR4 ;  /* 0x0000000400027c02 */ /* 0x000fce0008000f00 */
.L_x_152:
[----:B-1----:R1:W2:Y:S02]  /*97d0*/  SYNCS.PHASECHK.TRANS64.TRYWAIT P0, [R2+URZ+0xb0], R5 ;  /* 0x0000b005020075a7 */ /* 0x0022a400080011ff */
[----:B--2---:R-:W-:Y:S05]  /*97e0*/  @!P0 NANOSLEEP.SYNCS 0x989680 ;  /* 0x009896800000895d */ /* 0x004fea0003900000 */
[----:B------:R-:W2:Y:S02]  /*97f0*/  @!P0 SYNCS.PHASECHK.TRANS64 P0, [R2+URZ+0xb0], R5 ;  /* 0x0000b005020085a7 */ /* 0x000ea400080010ff */
[----:B--2---:R-:W-:Y:S05]  /*9800*/  @!P0 BRA `(.L_x_152) ;  /* 0xfffffffc00f08947 */ /* 0x004fea000383ffff */
[----:B------:R-:W-:Y:S05]  /*9810*/  BRA `(.L_x_153) ;  /* 0xffffff9000dc7947 */ /* 0x000fea000383ffff */
.L_x_51:
[----:B-1----:R1:W2:Y:S02]  /*9820*/  SYNCS.PHASECHK.TRANS64.TRYWAIT P1, [R2+URZ+0xa0], R5 ;  /* 0x0000a005020075a7 */ /* 0x0022a400080211ff */
[----:B--2---:R-:W-:Y:S05]  /*9830*/  @!P1 NANOSLEEP.SYNCS 0x989680 ;  /* 0x009896800000995d */ /* 0x004fea0003900000 */
[----:B------:R-:W2:Y:S02]  /*9840*/  @!P1 SYNCS.PHASECHK.TRANS64 P1, [R2+URZ+0xa0], R5 ;  /* 0x0000a005020095a7 */ /* 0x000ea400080210ff */
[----:B--2---:R-:W-:Y:S05]  /*9850*/  @!P1 BRA `(.L_x_51) ;  /* 0xfffffffc00f09947 */ /* 0x004fea000383ffff */
[----:B------:R-:W-:Y:S05]  /*9860*/  BRA `(.L_x_154) ;  /* 0xffffff94000c7947 */ /* 0x000fea000383ffff */
.L_x_54:
[----:B------:R-:W-:-:S07]  /*9870*/  MOV R0, UR4 ;  /* 0x0000000400007c02 */ /* 0x000fce0008000f00 */
.L_x_155:
[----:B-1----:R1:W2:Y:S02]  /*9880*/  SYNCS.PHASECHK.TRANS64.TRYWAIT P0, [R0+URZ+0xb0], R3 ;  /* 0x0000b003000075a7 */ /* 0x0022a400080011ff */
[----:B--2---:R-:W-:Y:S05]  /*9890*/  @!P0 NANOSLEEP.SYNCS 0x989680 ;  /* 0x009896800000895d */ /* 0x004fea0003900000 */
[----:B------:R-:W2:Y:S02]  /*98a0*/  @!P0 SYNCS.PHASECHK.TRANS64 P0, [R0+URZ+0xb0], R3 ;  /* 0x0000b003000085a7 */ /* 0x000ea400080010ff */
[----:B--2---:R-:W-:Y:S05]  /*98b0*/  @!P0 BRA `(.L_x_155) ;  /* 0xfffffffc00f08947 */ /* 0x004fea000383ffff */
[----:B------:R-:W-:Y:S05]  /*98c0*/  BRA `(.L_x_53) ;  /* 0xffffff9400607947 */ /* 0x000fea000383ffff */
.L_x_61:
[----:B-1----:R1:W2:Y:S02]  /*98d0*/  SYNCS.PHASECHK.TRANS64.TRYWAIT P1, [R0+URZ+0xa0], R5 ;  /* 0x0000a005000075a7 */ /* 0x0022a400080211ff */
[----:B--2---:R-:W-:Y:S05]  /*98e0*/  @!P1 NANOSLEEP.SYNCS 0x989680 ;  /* 0x009896800000995d */ /* 0x004fea0003900000 */
[----:B------:R-:W2:Y:S02]  /*98f0*/  @!P1 SYNCS.PHASECHK.TRANS64 P1, [R0+URZ+0xa0], R5 ;  /* 0x0000a005000095a7 */ /* 0x000ea400080210ff */
[----:B--2---:R-:W-:Y:S05]  /*9900*/  @!P1 BRA `(.L_x_61) ;  /* 0xfffffffc00f09947 */ /* 0x004fea000383ffff */
[----:B------:R-:W-:Y:S05]  /*9910*/  BRA `(.L_x_156) ;  /* 0xffffff9800d47947 */ /* 0x000fea000383ffff */
.L_x_62:
[----:B------:R-:W-:-:S07]  /*9920*/  MOV R3, UR30 ;  /* 0x0000001e00037c02 */ /* 0x000fce0008000f00 */
.L_x_157:
[----:B-1----:R1:W2:Y:S02]  /*9930*/  SYNCS.PHASECHK.TRANS64.TRYWAIT P0, [R3+URZ+0xe0], R0 ;  /* 0x0000e000030075a7 */ /* 0x0022a400080011ff */
[----:B--2---:R-:W-:Y:S05]  /*9940*/  @!P0 NANOSLEEP.SYNCS 0x989680 ;  /* 0x009896800000895d */ /* 0x004fea0003900000 */
[----:B------:R-:W2:Y:S02]  /*9950*/  @!P0 SYNCS.PHASECHK.TRANS64 P0, [R3+URZ+0xe0], R0 ;  /* 0x0000e000030085a7 */ /* 0x000ea400080010ff */
[----:B--2---:R-:W-:Y:S05]  /*9960*/  @!P0 BRA `(.L_x_157) ;  /* 0xfffffffc00f08947 */ /* 0x004fea000383ffff */
[----:B------:R-:W-:Y:S05]  /*9970*/  BRA `(.L_x_158) ;  /* 0xffffff9c000c7947 */ /* 0x000fea000383ffff */
.L_x_65:
[----:B------:R-:W-:Y:S07]  /*9980*/  MOV R0, UR5 ;  /* 0x0000000500007c02 */ /* 0x000fee0008000f00 */
.L_x_159:
[----:B-1----:R1:W2:Y:S02]  /*9990*/  SYNCS.PHASECHK.TRANS64.TRYWAIT P0, [R0+URZ], R3 ;  /* 0x00000003000075a7 */ /* 0x0022a400080011ff */
[----:B--2---:R-:W-:Y:S05]  /*99a0*/  @!P0 NANOSLEEP.SYNCS 0x989680 ;  /* 0x009896800000895d */ /* 0x004fea0003900000 */
[----:B------:R-:W2:Y:S02]  /*99b0*/  @!P0 SYNCS.PHASECHK.TRANS64 P0, [R0+URZ], R3 ;  /* 0x00000003000085a7 */ /* 0x000ea400080010ff */
[----:B--2---:R-:W-:Y:S05]  /*99c0*/  @!P0 BRA `(.L_x_159) ;  /* 0xfffffffc00f08947 */ /* 0x004fea000383ffff */
[----:B------:R-:W-:Y:S05]  /*99d0*/  BRA `(.L_x_64) ;  /* 0xffffff9c00287947 */ /* 0x000fea000383ffff */
.L_x_68:
[----:B------:R-:W-:-:S07]  /*99e0*/  MOV R0, UR4 ;  /* 0x0000000400007c02 */ /* 0x000fce0008000f00 */
.L_x_160:
[----:B--2---:R2:W4:Y:S02]  /*99f0*/  SYNCS.PHASECHK.TRANS64.TRYWAIT P0, [R0+URZ], R3 ;  /* 0x00000003000075a7 */ /* 0x00452400080011ff */
[----:B----4-:R-:W-:Y:S05]  /*9a00*/  @!P0 NANOSLEEP.SYNCS 0x989680 ;  /* 0x009896800000895d */ /* 0x010fea0003900000 */
[----:B------:R-:W4:Y:S02]  /*9a10*/  @!P0 SYNCS.PHASECHK.TRANS64 P0, [R0+URZ], R3 ;  /* 0x00000003000085a7 */ /* 0x000f2400080010ff */
[----:B----4-:R-:W-:Y:S05]  /*9a20*/  @!P0 BRA `(.L_x_160) ;  /* 0xfffffffc00f08947 */ /* 0x010fea000383ffff */
[----:B------:R-:W-:Y:S05]  /*9a30*/  BRA `(.L_x_161) ;  /* 0xffffffa000047947 */ /* 0x000fea000383ffff */
.L_x_69:
[----:B------:R-:W-:-:S07]  /*9a40*/  MOV R0, UR5 ;  /* 0x0000000500007c02 */ /* 0x000fce0008000f00 */
.L_x_162:
[----:B-1----:R1:W2:Y:S02]  /*9a50*/  SYNCS.PHASECHK.TRANS64.TRYWAIT P0, [R0+URZ], R3 ;  /* 0x00000003000075a7 */ /* 0x0022a400080011ff */
[----:B--2---:R-:W-:Y:S05]  /*9a60*/  @!P0 NANOSLEEP.SYNCS 0x989680 ;  /* 0x009896800000895d */ /* 0x004fea0003900000 */
[----:B------:R-:W2:Y:S02]  /*9a70*/  @!P0 SYNCS.PHASECHK.TRANS64 P0, [R0+URZ], R3 ;  /* 0x00000003000085a7 */ /* 0x000ea400080010ff */
[----:B--2---:R-:W-:Y:S05]  /*9a80*/  @!P0 BRA `(.L_x_162) ;  /* 0xfffffffc00f08947 */ /* 0x004fea000383ffff */
[----:B------:R-:W-:Y:S05]  /*9a90*/  BRA `(.L_x_163) ;  /* 0xffffffa000107947 */ /* 0x000fea000383ffff */
.L_x_70:
[----:B------:R-:W-:-:S07]  /*9aa0*/  MOV R0, UR5 ;  /* 0x0000000500007c02 */ /* 0x000fce0008000f00 */
.L_x_164:
[----:B-1----:R1:W2:Y:S02]  /*9ab0*/  SYNCS.PHASECHK.TRANS64.TRYWAIT P0, [R0+URZ], R3 ;  /* 0x00000003000075a7 */ /* 0x0022a400080011ff */
[----:B--2---:R-:W-:Y:S05]  /*9ac0*/  @!P0 NANOSLEEP.SYNCS 0x989680 ;  /* 0x009896800000895d */ /* 0x004fea0003900000 */
[----:B------:R-:W2:Y:S02]  /*9ad0*/  @!P0 SYNCS.PHASECHK.TRANS64 P0, [R0+URZ], R3 ;  /* 0x00000003000085a7 */ /* 0x000ea400080010ff */
[----:B--2---:R-:W-:Y:S05]  /*9ae0*/  @!P0 BRA `(.L_x_164) ;  /* 0xfffffffc00f08947 */ /* 0x004fea000383ffff */
[----:B------:R-:W-:Y:S05]  /*9af0*/  BRA `(.L_x_165) ;  /* 0xffffffa0001c7947 */ /* 0x000fea000383ffff */
.L_x_71:
[----:B------:R-:W-:-:S07]  /*9b00*/  MOV R0, UR4 ;  /* 0x0000000400007c02 */ /* 0x000fce0008000f00 */
.L_x_166:
[----:B-1----:R1:W2:Y:S02]  /*9b10*/  SYNCS.PHASECHK.TRANS64.TRYWAIT P0, [R0+URZ], R3 ;  /* 0x00000003000075a7 */ /* 0x0022a400080011ff */
[----:B--2---:R-:W-:Y:S05]  /*9b20*/  @!P0 NANOSLEEP.SYNCS 0x989680 ;  /* 0x009896800000895d */ /* 0x004fea0003900000 */
[----:B------:R-:W2:Y:S02]  /*9b30*/  @!P0 SYNCS.PHASECHK.TRANS64 P0, [R0+URZ], R3 ;  /* 0x00000003000085a7 */ /* 0x000ea400080010ff */
[----:B--2---:R-:W-:Y:S05]  /*9b40*/  @!P0 BRA `(.L_x_166) ;  /* 0xfffffffc00f08947 */ /* 0x004fea000383ffff */
[----:B------:R-:W-:Y:S05]  /*9b50*/  BRA `(.L_x_167) ;  /* 0xffffffa000287947 */ /* 0x000fea000383ffff */
.L_x_76:
[----:B--2---:R2:W3:Y:S02]  /*9b60*/  SYNCS.PHASECHK.TRANS64.TRYWAIT P0, [R12+URZ+0xa0], R9 ;  /* 0x0000a0090c0075a7 */ /* 0x0044e400080011ff */
[----:B---3--:R-:W-:Y:S05]  /*9b70*/  @!P0 NANOSLEEP.SYNCS 0x989680 ;  /* 0x009896800000895d */ /* 0x008fea0003900000 */
[----:B------:R-:W3:Y:S02]  /*9b80*/  @!P0 SYNCS.PHASECHK.TRANS64 P0, [R12+URZ+0xa0], R9 ;  /* 0x0000a0090c0085a7 */ /* 0x000ee400080010ff */
[----:B---3--:R-:W-:Y:S05]  /*9b90*/  @!P0 BRA `(.L_x_76) ;  /* 0xfffffffc00f08947 */ /* 0x008fea000383ffff */
[----:B------:R-:W-:Y:S05]  /*9ba0*/  BRA `(.L_x_168) ;  /* 0xffffffa400487947 */ /* 0x000fea000383ffff */
.L_x_79:
[----:B------:R-:W-:Y:S07]  /*9bb0*/  MOV R0, UR21 ;  /* 0x0000001500007c02 */ /* 0x000fee0008000f00 */
.L_x_169:
[----:B--2---:R2:W3:Y:S02]  /*9bc0*/  SYNCS.PHASECHK.TRANS64.TRYWAIT P2, [R0+URZ+0x98], R11 ;  /* 0x0000980b000075a7 */ /* 0x0044e400080411ff */
[----:B---3--:R-:W-:Y:S05]  /*9bd0*/  @!P2 NANOSLEEP.SYNCS 0x989680 ;  /* 0x009896800000a95d */ /* 0x008fea0003900000 */
[----:B------:R-:W3:Y:S02]  /*9be0*/  @!P2 SYNCS.PHASECHK.TRANS64 P2, [R0+URZ+0x98], R11 ;  /* 0x0000980b0000a5a7 */ /* 0x000ee400080410ff */
[----:B---3--:R-:W-:Y:S05]  /*9bf0*/  @!P2 BRA `(.L_x_169) ;  /* 0xfffffffc00f0a947 */ /* 0x008fea000383ffff */
[----:B------:R-:W-:Y:S05]  /*9c00*/  BRA `(.L_x_78) ;  /* 0xffffffa800b07947 */ /* 0x000fea000383ffff */
.L_x_82:
[----:B--2---:R-:W-:Y:S07]  /*9c10*/  MOV R0, UR21 ;  /* 0x0000001500007c02 */ /* 0x004fee0008000f00 */
.L_x_170:
[----:B--2---:R2:W3:Y:S02]  /*9c20*/  SYNCS.PHASECHK.TRANS64.TRYWAIT P0, [R0+URZ+0x70], R9 ;  /* 0x00007009000075a7 */ /* 0x0044e400080011ff */
[----:B---3--:R-:W-:Y:S05]  /*9c30*/  @!P0 NANOSLEEP.SYNCS 0x989680 ;  /* 0x009896800000895d */ /* 0x008fea0003900000 */
[----:B------:R-:W3:Y:S02]  /*9c40*/  @!P0 SYNCS.PHASECHK.TRANS64 P0, [R0+URZ+0x70], R9 ;  /* 0x00007009000085a7 */ /* 0x000ee400080010ff */
[----:B---3--:R-:W-:Y:S05]  /*9c50*/  @!P0 BRA `(.L_x_170) ;  /* 0xfffffffc00f08947 */ /* 0x008fea000383ffff */
[----:B------:R-:W-:Y:S05]  /*9c60*/  BRA `(.L_x_171) ;  /* 0xffffffac000c7947 */ /* 0x000fea000383ffff */
.L_x_83:
[----:B------:R-:W-:Y:S07]  /*9c70*/  MOV R0, UR21 ;  /* 0x0000001500007c02 */ /* 0x000fee0008000f00 */
.L_x_172:
[----:B--2---:R2:W3:Y:S02]  /*9c80*/  SYNCS.PHASECHK.TRANS64.TRYWAIT P0, [R0+URZ+0x78], R9 ;  /* 0x00007809000075a7 */ /* 0x0044e400080011ff */
[----:B---3--:R-:W-:Y:S05]  /*9c90*/  @!P0 NANOSLEEP.SYNCS 0x989680 ;  /* 0x009896800000895d */ /* 0x008fea0003900000 */
[----:B------:R-:W3:Y:S02]  /*9ca0*/  @!P0 SYNCS.PHASECHK.TRANS64 P0, [R0+URZ+0x78], R9 ;  /* 0x00007809000085a7 */ /* 0x000ee400080010ff */
[----:B---3--:R-:W-:Y:S05]  /*9cb0*/  @!P0 BRA `(.L_x_172) ;  /* 0xfffffffc00f08947 */ /* 0x008fea000383ffff */
[----:B------:R-:W-:Y:S05]  /*9cc0*/  BRA `(.L_x_173) ;  /* 0xffffffac00487947 */ /* 0x000fea000383ffff */
.L_x_84:
[----:B------:R-:W-:Y:S07]  /*9cd0*/  MOV R0, UR21 ;  /* 0x0000001500007c02 */ /* 0x000fee0008000f00 */
.L_x_174:
[----:B--2---:R2:W3:Y:S02]  /*9ce0*/  SYNCS.PHASECHK.TRANS64.TRYWAIT P0, [R0+URZ+0x80], R9 ;  /* 0x00008009000075a7 */ /* 0x0044e400080011ff */
[----:B---3--:R-:W-:Y:S05]  /*9cf0*/  @!P0 NANOSLEEP.SYNCS 0x989680 ;  /* 0x009896800000895d */ /* 0x008fea0003900000 */
[----:B------:R-:W3:Y:S02]  /*9d00*/  @!P0 SYNCS.PHASECHK.TRANS64 P0, [R0+URZ+0x80], R9 ;  /* 0x00008009000085a7 */ /* 0x000ee400080010ff */
[----:B---3--:R-:W-:Y:S05]  /*9d10*/  @!P0 BRA `(.L_x_174) ;  /* 0xfffffffc00f08947 */ /* 0x008fea000383ffff */
[----:B------:R-:W-:Y:S05]  /*9d20*/  BRA `(.L_x_175) ;  /* 0xffffffac00907947 */ /* 0x000fea000383ffff */
.L_x_85:
[----:B------:R-:W-:Y:S07]  /*9d30*/  MOV R0, UR21 ;  /* 0x0000001500007c02 */ /* 0x000fee0008000f00 */
.L_x_176:
[----:B--2---:R2:W3:Y:S02]  /*9d40*/  SYNCS.PHASECHK.TRANS64.TRYWAIT P0, [R0+URZ+0x88], R9 ;  /* 0x00008809000075a7 */ /* 0x0044e400080011ff */
[----:B---3--:R-:W-:Y:S05]  /*9d50*/  @!P0 NANOSLEEP.SYNCS 0x989680 ;  /* 0x009896800000895d */ /* 0x008fea0003900000 */
[----:B------:R-:W3:Y:S02]  /*9d60*/  @!P0 SYNCS.PHASECHK.TRANS64 P0, [R0+URZ+0x88], R9 ;  /* 0x00008809000085a7 */ /* 0x000ee400080010ff */
[----:B---3--:R-:W-:Y:S05]  /*9d70*/  @!P0 BRA `(.L_x_176) ;  /* 0xfffffffc00f08947 */ /* 0x008fea000383ffff */
[----:B------:R-:W-:Y:S05]  /*9d80*/  BRA `(.L_x_177) ;  /* 0xffffffac00d47947 */ /* 0x000fea000383ffff */
.L_x_87:
[----:B------:R-:W-:-:S07]  /*9d90*/  MOV R0, UR21 ;  /* 0x0000001500007c02 */ /* 0x000fce0008000f00 */
.L_x_178:
[----:B---3--:R3:W4:Y:S02]  /*9da0*/  SYNCS.PHASECHK.TRANS64.TRYWAIT P0, [R0+URZ+0x70], R3 ;  /* 0x00007003000075a7 */ /* 0x00872400080011ff */
[----:B----4-:R-:W-:Y:S05]  /*9db0*/  @!P0 NANOSLEEP.SYNCS 0x989680 ;  /* 0x009896800000895d */ /* 0x010fea0003900000 */
[----:B------:R-:W4:Y:S02]  /*9dc0*/  @!P0 SYNCS.PHASECHK.TRANS64 P0, [R0+URZ+0x70], R3 ;  /* 0x00007003000085a7 */ /* 0x000f2400080010ff */
[----:B----4-:R-:W-:Y:S05]  /*9dd0*/  @!P0 BRA `(.L_x_178) ;  /* 0xfffffffc00f08947 */ /* 0x010fea000383ffff */
[----:B------:R-:W-:Y:S05]  /*9de0*/  BRA `(.L_x_179) ;  /* 0xffffffb000487947 */ /* 0x000fea000383ffff */
.L_x_88:
[----:B---3--:R-:W-:-:S07]  /*9df0*/  MOV R0, UR21 ;  /* 0x0000001500007c02 */ /* 0x008fce0008000f00 */
.L_x_180:
[----:B---3--:R3:W4:Y:S02]  /*9e00*/  SYNCS.PHASECHK.TRANS64.TRYWAIT P0, [R0+URZ+0x78], R3 ;  /* 0x00007803000075a7 */ /* 0x00872400080011ff */
[----:B----4-:R-:W-:Y:S05]  /*9e10*/  @!P0 NANOSLEEP.SYNCS 0x989680 ;  /* 0x009896800000895d */ /* 0x010fea0003900000 */
[----:B------:R-:W4:Y:S02]  /*9e20*/  @!P0 SYNCS.PHASECHK.TRANS64 P0, [R0+URZ+0x78], R3 ;  /* 0x00007803000085a7 */ /* 0x000f2400080010ff */
[----:B----4-:R-:W-:Y:S05]  /*9e30*/  @!P0 BRA `(.L_x_180) ;  /* 0xfffffffc00f08947 */ /* 0x010fea000383ffff */
[----:B------:R-:W-:Y:S05]  /*9e40*/  BRA `(.L_x_181) ;  /* 0xffffffb000387947 */ /* 0x000fea000383ffff */
.L_x_89:
[----:B---3--:R-:W-:-:S07]  /*9e50*/  MOV R0, UR21 ;  /* 0x0000001500007c02 */ /* 0x008fce0008000f00 */
.L_x_182:
[----:B---3--:R3:W4:Y:S02]  /*9e60*/  SYNCS.PHASECHK.TRANS64.TRYWAIT P0, [R0+URZ+0x80], R3 ;  /* 0x00008003000075a7 */ /* 0x00872400080011ff */
[----:B----4-:R-:W-:Y:S05]  /*9e70*/  @!P0 NANOSLEEP.SYNCS 0x989680 ;  /* 0x009896800000895d */ /* 0x010fea0003900000 */
[----:B------:R-:W4:Y:S02]  /*9e80*/  @!P0 SYNCS.PHASECHK.TRANS64 P0, [R0+URZ+0x80], R3 ;  /* 0x00008003000085a7 */ /* 0x000f2400080010ff */
[----:B----4-:R-:W-:Y:S05]  /*9e90*/  @!P0 BRA `(.L_x_182) ;  /* 0xfffffffc00f08947 */ /* 0x010fea000383ffff */
[----:B------:R-:W-:Y:S05]  /*9ea0*/  BRA `(.L_x_183) ;  /* 0xffffffb000287947 */ /* 0x000fea000383ffff */
.L_x_91:
[----:B-1----:R1:W2:Y:S02]  /*9eb0*/  SYNCS.PHASECHK.TRANS64.TRYWAIT P0, [R3+URZ+0xa0], R0 ;  /* 0x0000a000030075a7 */ /* 0x0022a400080011ff */
[----:B--2---:R-:W-:Y:S05]  /*9ec0*/  @!P0 NANOSLEEP.SYNCS 0x989680 ;  /* 0x009896800000895d */ /* 0x004fea0003900000 */
[----:B------:R-:W2:Y:S02]  /*9ed0*/  @!P0 SYNCS.PHASECHK.TRANS64 P0, [R3+URZ+0xa0], R0 ;  /* 0x0000a000030085a7 */ /* 0x000ea400080010ff */
[----:B--2---:R-:W-:Y:S05]  /*9ee0*/  @!P0 BRA `(.L_x_91) ;  /* 0xfffffffc00f08947 */ /* 0x004fea000383ffff */
[----:B------:R-:W-:Y:S05]  /*9ef0*/  BRA `(.L_x_184) ;  /* 0xffffffb000e87947 */ /* 0x000fea000383ffff */
.L_x_102:
[----:B-1----:R-:W-:Y:S04]  /*9f00*/  MOV R2, UR44 ;  /* 0x0000002c00027c02 */ /* 0x002fe80008000f00 */
[----:B------:R1:W2:Y:S03]  /*9f10*/  SYNCS.PHASECHK.TRANS64.TRYWAIT P1, [R2+URZ+0x50], R3 ;  /* 0x00005003020075a7 */ /* 0x0002a600080211ff */
[----:B--2---:R-:W-:Y:S05]  /*9f20*/  @!P1 NANOSLEEP.SYNCS 0x989680 ;  /* 0x009896800000995d */ /* 0x004fea0003900000 */
[----:B------:R-:W2:Y:S02]  /*9f30*/  @!P1 SYNCS.PHASECHK.TRANS64 P1, [R2+URZ+0x50], R3 ;  /* 0x00005003020095a7 */ /* 0x000ea400080210ff */
[----:B--2---:R-:W-:Y:S05]  /*9f40*/  @!P1 BRA `(.L_x_102) ;  /* 0xfffffffc00ec9947 */ /* 0x004fea000383ffff */
[----:B------:R-:W-:Y:S05]  /*9f50*/  BRA `(.L_x_101) ;  /* 0xffffffc000587947 */ /* 0x000fea000383ffff */
.L_x_104:
[----:B-1----:R1:W4:Y:S02]  /*9f60*/  SYNCS.PHASECHK.TRANS64.TRYWAIT P0, [R99+URZ+0xc0], R0 ;  /* 0x0000c000630075a7 */ /* 0x00232400080011ff */
[----:B----4-:R-:W-:Y:S05]  /*9f70*/  @!P0 NANOSLEEP.SYNCS 0x989680 ;  /* 0x009896800000895d */ /* 0x010fea0003900000 */
[----:B------:R-:W4:Y:S02]  /*9f80*/  @!P0 SYNCS.PHASECHK.TRANS64 P0, [R99+URZ+0xc0], R0 ;  /* 0x0000c000630085a7 */ /* 0x000f2400080010ff */
[----:B----4-:R-:W-:Y:S05]  /*9f90*/  @!P0 BRA `(.L_x_104) ;  /* 0xfffffffc00f08947 */ /* 0x010fea000383ffff */
[----:B------:R-:W-:Y:S05]  /*9fa0*/  BRA `(.L_x_103) ;  /* 0xffffffc000807947 */ /* 0x000fea000383ffff */
.L_x_113:
[----:B---3--:R3:W4:Y:S02]  /*9fb0*/  SYNCS.PHASECHK.TRANS64.TRYWAIT P0, [R3+URZ+0x50], R0 ;  /* 0x00005000030075a7 */ /* 0x00872400080011ff */
[----:B----4-:R-:W-:Y:S05]  /*9fc0*/  @!P0 NANOSLEEP.SYNCS 0x989680 ;  /* 0x009896800000895d */ /* 0x010fea0003900000 */
[----:B------:R-:W4:Y:S02]  /*9fd0*/  @!P0 SYNCS.PHASECHK.TRANS64 P0, [R3+URZ+0x50], R0 ;  /* 0x00005000030085a7 */ /* 0x000f2400080010ff */
[----:B----4-:R-:W-:Y:S05]  /*9fe0*/  @!P0 BRA `(.L_x_113) ;  /* 0xfffffffc00f08947 */ /* 0x010fea000383ffff */
[----:B------:R-:W-:Y:S05]  /*9ff0*/  BRA `(.L_x_112) ;  /* 0xffffffcc005c7947 */ /* 0x000fea000383ffff */
.L_x_121:
[----:B---3--:R3:W4:Y:S02]  /*a000*/  SYNCS.PHASECHK.TRANS64.TRYWAIT P0, [R62+URZ+0x50], R5 ;  /* 0x000050053e0075a7 */ /* 0x00872400080011ff */
[----:B----4-:R-:W-:Y:S05]  /*a010*/  @!P0 NANOSLEEP.SYNCS 0x989680 ;  /* 0x009896800000895d */ /* 0x010fea0003900000 */
[----:B------:R-:W4:Y:S02]  /*a020*/  @!P0 SYNCS.PHASECHK.TRANS64 P0, [R62+URZ+0x50], R5 ;  /* 0x000050053e0085a7 */ /* 0x000f2400080010ff */
[----:B----4-:R-:W-:Y:S05]  /*a030*/  @!P0 BRA `(.L_x_121) ;  /* 0xfffffffc00f08947 */ /* 0x010fea000383ffff */
[----:B------:R-:W-:Y:S05]  /*a040*/  BRA `(.L_x_120) ;  /* 0xffffffd800607947 */ /* 0x000fea000383ffff */
.L_x_129:
[----:B---3--:R3:W4:Y:S02]  /*a050*/  SYNCS.PHASECHK.TRANS64.TRYWAIT P0, [R62+URZ+0x50], R5 ;  /* 0x000050053e0075a7 */ /* 0x00872400080011ff */
[----:B----4-:R-:W-:Y:S05]  /*a060*/  @!P0 NANOSLEEP.SYNCS 0x989680 ;  /* 0x009896800000895d */ /* 0x010fea0003900000 */
[----:B------:R-:W4:Y:S02]  /*a070*/  @!P0 SYNCS.PHASECHK.TRANS64 P0, [R62+URZ+0x50], R5 ;  /* 0x000050053e0085a7 */ /* 0x000f2400080010ff */
[----:B----4-:R-:W-:Y:S05]  /*a080*/  @!P0 BRA `(.L_x_129) ;  /* 0xfffffffc00f08947 */ /* 0x010fea000383ffff */
[----:B------:R-:W-:Y:S05]  /*a090*/  BRA `(.L_x_128) ;  /* 0xffffffe400647947 */ /* 0x000fea000383ffff */
        .weak           $__internal_0_$__cuda_sm10x_tcgen05_guardrail_trap_col_being_dealloced_not_returned_by_alloc
        .type           $__internal_0_$__cuda_sm10x_tcgen05_guardrail_trap_col_being_dealloced_not_returned_by_alloc,@function
        .size           $__internal_0_$__cuda_sm10x_tcgen05_guardrail_trap_col_being_dealloced_not_returned_by_alloc,($__internal_1_$__cuda_sm10x_tcgen05_guardrail_trap_phase_invalid_during_alloc - $__internal_0_$__cuda_sm10x_tcgen05_guardrail_trap_col_being_dealloced_not_returned_by_alloc)
$__internal_0_$__cuda_sm10x_tcgen05_guardrail_trap_col_being_dealloced_not_returned_by_alloc:
[----:B------:R-:W-:Y:S05]  /*a0a0*/  BPT.TRAP 0x1 ;  /* 0x000000040000795c */ /* 0x000fea0000300000 */
[----:B------:R-:W-:-:S04]  /*a0b0*/  HFMA2 R3, -RZ, RZ, 0, 0 ;  /* 0x00000000ff037431 */ /* 0x000fc800000001ff */
[----:B------:R-:W-:Y:S05]  /*a0c0*/  RET.REL.NODEC R2 `(_ZN7cutlass13device_kernelINS_4gemm6kernel13GemmUniversalIN4cute5tupleIJiiiiEEENS1_10collective13CollectiveMmaINS1_35MainloopSm100TmaUmmaWarpSpecializedILi5ELi2ELi4ENS5_IJNS4_1CILi1EEENSA_ILi2EEESB_EEEEENS5_IJNSA_ILi128EEESF_NSA_ILi64EEEEEENS_6half_tENS5_IJlSB_lEEESI_SJ_NS4_8TiledMMAINS4_8MMA_AtomIJNS4_20SM100_MMA_F16BF16_SSISI_SI_fLi128ELi128ELNS4_4UMMA5MajorE0ELSO_0ELNSN_7ScaleInE0ELSP_0EEEEEENS4_6LayoutINS5_IJSB_SB_SB_EEENS5_IJNSA_ILi0EEESU_SU_EEEEENS5_IJNS4_10UnderscoreESX_SX_EEEEENS4_23SM90_TMA_LOAD_MULTICASTENS4_14ComposedLayoutINS4_7SwizzleILi3ELi4ELi3EEENS4_18smem_ptr_flag_bitsILi16EEENSS_INS5_IJNSA_ILi8EEESG_EEENS5_IJSG_SB_EEEEEEEvNS4_8identityENS4_13SM90_TMA_LOADES1A_vS1B_EENS_8epilogue10collective18CollectiveEpilogueINS1E_23Sm100TmaWarpSpecializedILi4ELi2ELi32ELb1ELb0EEEJSH_NS5_IJNSS_ISF_SB_EENSS_INSA_ILi32EEESB_EEEEESI_SJ_SI_SJ_NS1E_6fusion15FusionCallbacksIS1I_NS1N_17LinearCombinationISI_fSI_fLNS_15FloatRoundStyleE2EEESH_S1M_JEEENS4_5SM1004TMEM4LOAD26SM100_TMEM_LOAD_32dp32b32xES1C_NS11_INS12_ILi2ELi4ELi3EEES15_NSS_INS5_IJS16_S1K_EEENS5_IJS1K_SB_EEEEEEENS4_39AutoVectorizingCopyWithAssumedAlignmentILi128EEENS4_14SM90_TMA_STOREES21_S23_S23_EEEvvEEEEvNT_6ParamsE) ;  /* 0xffffff5c02cc7950 */ /* 0x000fea0003c3ffff */
        .weak           $__internal_1_$__cuda_sm10x_tcgen05_guardrail_trap_phase_invalid_during_alloc
        .type           $__internal_1_$__cuda_sm10x_tcgen05_guardrail_trap_phase_invalid_during_alloc,@function
        .size           $__internal_1_$__cuda_sm10x_tcgen05_guardrail_trap_phase_invalid_during_alloc,($__internal_2_$__cuda_sm10x_tcgen05_guardrail_trap_unallocated_columns_being_dealloced - $__internal_1_$__cuda_sm10x_tcgen05_guardrail_trap_phase_invalid_during_alloc)
$__internal_1_$__cuda_sm10x_tcgen05_guardrail_trap_phase_invalid_during_alloc:
[----:B------:R-:W-:Y:S05]  /*a0d0*/  BPT.TRAP 0x1 ;  /* 0x000000040000795c */ /* 0x000fea0000300000 */
[----:B------:R-:W-:-:S04]  /*a0e0*/  MOV R5, 0x0 ;  /* 0x0000000000057802 */ /* 0x000fc80000000f00 */
[----:B------:R-:W-:Y:S05]  /*a0f0*/  RET.REL.NODEC R4 `(_ZN7cutlass13device_kernelINS_4gemm6kernel13GemmUniversalIN4cute5tupleIJiiiiEEENS1_10collective13CollectiveMmaINS1_35MainloopSm100TmaUmmaWarpSpecializedILi5ELi2ELi4ENS5_IJNS4_1CILi1EEENSA_ILi2EEESB_EEEEENS5_IJNSA_ILi128EEESF_NSA_ILi64EEEEEENS_6half_tENS5_IJlSB_lEEESI_SJ_NS4_8TiledMMAINS4_8MMA_AtomIJNS4_20SM100_MMA_F16BF16_SSISI_SI_fLi128ELi128ELNS4_4UMMA5MajorE0ELSO_0ELNSN_7ScaleInE0ELSP_0EEEEEENS4_6LayoutINS5_IJSB_SB_SB_EEENS5_IJNSA_ILi0EEESU_SU_EEEEENS5_IJNS4_10UnderscoreESX_SX_EEEEENS4_23SM90_TMA_LOAD_MULTICASTENS4_14ComposedLayoutINS4_7SwizzleILi3ELi4ELi3EEENS4_18smem_ptr_flag_bitsILi16EEENSS_INS5_IJNSA_ILi8EEESG_EEENS5_IJSG_SB_EEEEEEEvNS4_8identityENS4_13SM90_TMA_LOADES1A_vS1B_EENS_8epilogue10collective18CollectiveEpilogueINS1E_23Sm100TmaWarpSpecializedILi4ELi2ELi32ELb1ELb0EEEJSH_NS5_IJNSS_ISF_SB_EENSS_INSA_ILi32EEESB_EEEEESI_SJ_SI_SJ_NS1E_6fusion15FusionCallbacksIS1I_NS1N_17LinearCombinationISI_fSI_fLNS_15FloatRoundStyleE2EEESH_S1M_JEEENS4_5SM1004TMEM4LOAD26SM100_TMEM_LOAD_32dp32b32xES1C_NS11_INS12_ILi2ELi4ELi3EEES15_NSS_INS5_IJS16_S1K_EEENS5_IJS1K_SB_EEEEEEENS4_39AutoVectorizingCopyWithAssumedAlignmentILi128EEENS4_14SM90_TMA_STOREES21_S23_S23_EEEvvEEEEvNT_6ParamsE) ;  /* 0xffffff5c04c07950 */ /* 0x000fea0003c3ffff */
        .weak           $__internal_2_$__cuda_sm10x_tcgen05_guardrail_trap_unallocated_columns_being_dealloced
        .type           $__internal_2_$__cuda_sm10x_tcgen05_guardrail_trap_unallocated_columns_being_dealloced,@function
        .size           $__internal_2_$__cuda_sm10x_tcgen05_guardrail_trap_unallocated_columns_being_dealloced,(.L_x_186 - $__internal_2_$__cuda_sm10x_tcgen05_guardrail_trap_unallocated_columns_being_dealloced)
$__internal_2_$__cuda_sm10x_tcgen05_guardrail_trap_unallocated_columns_being_dealloced:
[----:B------:R-:W-:Y:S05]  /*a100*/  BPT.TRAP 0x1 ;  /* 0x000000040000795c */ /* 0x000fea0000300000 */
[----:B------:R-:W-:-:S04]  /*a110*/  HFMA2 R3, -RZ, RZ, 0, 0 ;  /* 0x00000000ff037431 */ /* 0x000fc800000001ff */
[----:B------:R-:W-:Y:S05]  /*a120*/  RET.REL.NODEC R2 `(_ZN7cutlass13device_kernelINS_4gemm6kernel13GemmUniversalIN4cute5tupleIJiiiiEEENS1_10collective13CollectiveMmaINS1_35MainloopSm100TmaUmmaWarpSpecializedILi5ELi2ELi4ENS5_IJNS4_1CILi1EEENSA_ILi2EEESB_EEEEENS5_IJNSA_ILi128EEESF_NSA_ILi64EEEEEENS_6half_tENS5_IJlSB_lEEESI_SJ_NS4_8TiledMMAINS4_8MMA_AtomIJNS4_20SM100_MMA_F16BF16_SSISI_SI_fLi128ELi128ELNS4_4UMMA5MajorE0ELSO_0ELNSN_7ScaleInE0ELSP_0EEEEEENS4_6LayoutINS5_IJSB_SB_SB_EEENS5_IJNSA_ILi0EEESU_SU_EEEEENS5_IJNS4_10UnderscoreESX_SX_EEEEENS4_23SM90_TMA_LOAD_MULTICASTENS4_14ComposedLayoutINS4_7SwizzleILi3ELi4ELi3EEENS4_18smem_ptr_flag_bitsILi16EEENSS_INS5_IJNSA_ILi8EEESG_EEENS5_IJSG_SB_EEEEEEEvNS4_8identityENS4_13SM90_TMA_LOADES1A_vS1B_EENS_8epilogue10collective18CollectiveEpilogueINS1E_23Sm100TmaWarpSpecializedILi4ELi2ELi32ELb1ELb0EEEJSH_NS5_IJNSS_ISF_SB_EENSS_INSA_ILi32EEESB_EEEEESI_SJ_SI_SJ_NS1E_6fusion15FusionCallbacksIS1I_NS1N_17LinearCombinationISI_fSI_fLNS_15FloatRoundStyleE2EEESH_S1M_JEEENS4_5SM1004TMEM4LOAD26SM100_TMEM_LOAD_32dp32b32xES1C_NS11_INS12_ILi2ELi4ELi3EEES15_NSS_INS5_IJS16_S1K_EEENS5_IJS1K_SB_EEEEEEENS4_39AutoVectorizingCopyWithAssumedAlignmentILi128EEENS4_14SM90_TMA_STOREES21_S23_S23_EEEvvEEEEvNT_6ParamsE) ;  /* 0xffffff5c02b47950 */ /* 0x000fea0003c3ffff */
.L_x_185:
[----:B------:R-:W-:-:S00]  /*a130*/  BRA `(.L_x_185) ;  /* 0xfffffffc00fc7947 */ /* 0x000fc0000383ffff */
[----:B------:R-:W-:-:S00]  /*a140*/  NOP ;  /* 0x0000000000007918 */ /* 0x000fc00000000000 */
        /* <DEDUP_REMOVED lines=11> */
.L_x_186:


//--------------------- .nv.global.init           --------------------------
	.section	.nv.global.init,"aw",@progbits
.nv.global.init:
	.type		$str$27,@object
	.size		$str$27,($str$28 - $str$27)
$str$27:
        /*0000*/ 	.byte	0x28, 0x61, 0x64, 0x64, 0x72, 0x65, 0x73, 0x73, 0x20, 0x26, 0x20, 0x6d, 0x61, 0x73, 0x6b, 0x29
        /*0010*/ 	.byte	0x20, 0x3d, 0x3d, 0x20, 0x30, 0x00
	.type		$str$28,@object
	.size		$str$28,($str$26 - $str$28)
$str$28:
        /*0016*/ 	.byte	0x2f, 0x74, 0x6d, 0x70, 0x2f, 0x63, 0x75, 0x74, 0x6c, 0x61, 0x73, 0x73, 0x5f, 0x73, 0x77, 0x65
        /*0026*/ 	.byte	0x65, 0x70, 0x5f, 0x73, 0x72, 0x63, 0x2f, 0x69, 0x6e, 0x63, 0x6c, 0x75, 0x64, 0x65, 0x2f, 0x63
        /*0036*/ 	.byte	0x75, 0x74, 0x65, 0x2f, 0x70, 0x6f, 0x69, 0x6e, 0x74, 0x65, 0x72, 0x5f, 0x66, 0x6c, 0x61, 0x67
        /*0046*/ 	.byte	0x67, 0x65, 0x64, 0x2e, 0x68, 0x70, 0x70, 0x00
	.type		$str$26,@object
	.size		$str$26,($str$25 - $str$26)
$str$26:
        /*004e*/ 	.byte	0x2f, 0x74, 0x6d, 0x70, 0x2f, 0x63, 0x75, 0x74, 0x6c, 0x61, 0x73, 0x73, 0x5f, 0x73, 0x77, 0x65
        /*005e*/ 	.byte	0x65, 0x70, 0x5f, 0x73, 0x72, 0x63, 0x2f, 0x69, 0x6e, 0x63, 0x6c, 0x75, 0x64, 0x65, 0x2f, 0x63
        /*006e*/ 	.byte	0x75, 0x74, 0x65, 0x2f, 0x61, 0x74, 0x6f, 0x6d, 0x2f, 0x63, 0x6f, 0x70, 0x79, 0x5f, 0x74, 0x72
        /*007e*/ 	.byte	0x61, 0x69, 0x74, 0x73, 0x5f, 0x73, 0x6d, 0x31, 0x30, 0x30, 0x2e, 0x68, 0x70, 0x70, 0x00
	.type		$str$25,@object
	.size		$str$25,(__unnamed_1 - $str$25)
$str$25:
        /*008d*/ 	.byte	0x28, 0x28, 0x75, 0x69, 0x6e, 0x74, 0x33, 0x32, 0x5f, 0x74, 0x28, 0x74, 0x68, 0x72, 0x65, 0x61
        /*009d*/ 	.byte	0x64, 0x49, 0x64, 0x78, 0x2e, 0x78, 0x29, 0x20, 0x2f, 0x20, 0x33, 0x32, 0x29, 0x20, 0x25, 0x20
        /*00ad*/ 	.byte	0x34, 0x29, 0x20, 0x3d, 0x3d, 0x20, 0x28, 0x28, 0x28, 0x74, 0x6d, 0x65, 0x6d, 0x5f, 0x61, 0x64
        /*00bd*/ 	.byte	0x64, 0x72, 0x20, 0x3e, 0x3e, 0x20, 0x31, 0x36, 0x29, 0x20, 0x2f, 0x20, 0x33, 0x32, 0x29, 0x20
        /*00cd*/ 	.byte	0x25, 0x20, 0x34, 0x29, 0x00
	.type		__unnamed_1,@object
	.size		__unnamed_1,(__unnamed_2 - __unnamed_1)
__unnamed_1:
        /*00d2*/ 	.byte	0x61, 0x75, 0x74, 0x6f, 0x20, 0x63, 0x75, 0x74, 0x65, 0x3a, 0x3a, 0x61, 0x73, 0x5f, 0x70, 0x6f
        /* <DEDUP_REMOVED lines=24> */
        /*0262*/ 	.byte	0x3e, 0x3e, 0x3e, 0x3e, 0x5d, 0x00
	.type		__unnamed_2,@object
	.size		__unnamed_2,(.L_2 - __unnamed_2)
__unnamed_2:
        /* <DEDUP_REMOVED lines=42> */
        /*0508*/ 	.byte	0x3e, 0x3e, 0x5d, 0x00
.L_2:


//--------------------- .nv.shared._ZN7cutlass13device_kernelINS_4gemm6kernel13GemmUniversalIN4cute5tupleIJiiiiEEENS1_10collective13CollectiveMmaINS1_35MainloopSm100TmaUmmaWarpSpecializedILi5ELi2ELi4ENS5_IJNS4_1CILi1EEENSA_ILi2EEESB_EEEEENS5_IJNSA_ILi128EEESF_NSA_ILi64EEEEEENS_6half_tENS5_IJlSB_lEEESI_SJ_NS4_8TiledMMAINS4_8MMA_AtomIJNS4_20SM100_MMA_F16BF16_SSISI_SI_fLi128ELi128ELNS4_4UMMA5MajorE0ELSO_0ELNSN_7ScaleInE0ELSP_0EEEEEENS4_6LayoutINS5_IJSB_SB_SB_EEENS5_IJNSA_ILi0EEESU_SU_EEEEENS5_IJNS4_10UnderscoreESX_SX_EEEEENS4_23SM90_TMA_LOAD_MULTICASTENS4_14ComposedLayoutINS4_7SwizzleILi3ELi4ELi3EEENS4_18smem_ptr_flag_bitsILi16EEENSS_INS5_IJNSA_ILi8EEESG_EEENS5_IJSG_SB_EEEEEEEvNS4_8identityENS4_13SM90_TMA_LOADES1A_vS1B_EENS_8epilogue10collective18CollectiveEpilogueINS1E_23Sm100TmaWarpSpecializedILi4ELi2ELi32ELb1ELb0EEEJSH_NS5_IJNSS_ISF_SB_EENSS_INSA_ILi32EEESB_EEEEESI_SJ_SI_SJ_NS1E_6fusion15FusionCallbacksIS1I_NS1N_17LinearCombinationISI_fSI_fLNS_15FloatRoundStyleE2EEESH_S1M_JEEENS4_5SM1004TMEM4LOAD26SM100_TMEM_LOAD_32dp32b32xES1C_NS11_INS12_ILi2ELi4ELi3EEES15_NSS_INS5_IJS16_S1K_EEENS5_IJS1K_SB_EEEEEEENS4_39AutoVectorizingCopyWithAssumedAlignmentILi128EEENS4_14SM90_TMA_STOREES21_S23_S23_EEEvvEEEEvNT_6ParamsE --------------------------
	.section	.nv.shared._ZN7cutlass13device_kernelINS_4gemm6kernel13GemmUniversalIN4cute5tupleIJiiiiEEENS1_10collective13CollectiveMmaINS1_35MainloopSm100TmaUmmaWarpSpecializedILi5ELi2ELi4ENS5_IJNS4_1CILi1EEENSA_ILi2EEESB_EEEEENS5_IJNSA_ILi128EEESF_NSA_ILi64EEEEEENS_6half_tENS5_IJlSB_lEEESI_SJ_NS4_8TiledMMAINS4_8MMA_AtomIJNS4_20SM100_MMA_F16BF16_SSISI_SI_fLi128ELi128ELNS4_4UMMA5MajorE0ELSO_0ELNSN_7ScaleInE0ELSP_0EEEEEENS4_6LayoutINS5_IJSB_SB_SB_EEENS5_IJNSA_ILi0EEESU_SU_EEEEENS5_IJNS4_10UnderscoreESX_SX_EEEEENS4_23SM90_TMA_LOAD_MULTICASTENS4_14ComposedLayoutINS4_7SwizzleILi3ELi4ELi3EEENS4_18smem_ptr_flag_bitsILi16EEENSS_INS5_IJNSA_ILi8EEESG_EEENS5_IJSG_SB_EEEEEEEvNS4_8identityENS4_13SM90_TMA_LOADES1A_vS1B_EENS_8epilogue10collective18CollectiveEpilogueINS1E_23Sm100TmaWarpSpecializedILi4ELi2ELi32ELb1ELb0EEEJSH_NS5_IJNSS_ISF_SB_EENSS_INSA_ILi32EEESB_EEEEESI_SJ_SI_SJ_NS1E_6fusion15FusionCallbacksIS1I_NS1N_17LinearCombinationISI_fSI_fLNS_15FloatRoundStyleE2EEESH_S1M_JEEENS4_5SM1004TMEM4LOAD26SM100_TMEM_LOAD_32dp32b32xES1C_NS11_INS12_ILi2ELi4ELi3EEES15_NSS_INS5_IJS16_S1K_EEENS5_IJS1K_SB_EEEEEEENS4_39AutoVectorizingCopyWithAssumedAlignmentILi128EEENS4_14SM90_TMA_STOREES21_S23_S23_EEEvvEEEEvNT_6ParamsE,"aw",@nobits
	.sectionflags	@""
	.align	16
	.zero		1024


//--------------------- .nv.shared.reserved.0     --------------------------
	.section	.nv.shared.reserved.0,"aw",@nobits
	.weak		__nv_reservedSMEM_offset_0_alias
	.size		__nv_reservedSMEM_offset_0_alias, 0, 64
	.other		__nv_reservedSMEM_offset_0_alias,@"STO_CUDA_RESERVED_SHARED STV_DEFAULT"
__nv_reservedSMEM_offset_0_alias:
	.zero		0
.nv.shared.reserved.0:
	.zero		64
	.weak		__nv_reservedSMEM_tcgen05_partition
	.type		__nv_reservedSMEM_tcgen05_partition,@object
	.size		__nv_reservedSMEM_tcgen05_partition,(.L_0 - __nv_reservedSMEM_tcgen05_partition)
__nv_reservedSMEM_tcgen05_partition:
	.zero		32
.L_0:


//--------------------- .nv.global                --------------------------
	.section	.nv.global,"aw",@nobits
.nv.global:
	.type		_ZN40_INTERNAL_f15b67a4_4_k_cu_787d5eec_345464cute1_E,@object
	.size		_ZN40_INTERNAL_f15b67a4_4_k_cu_787d5eec_345464cute1_E,(_ZN40_INTERNAL_f15b67a4_4_k_cu_787d5eec_345464cuda3std3__45__cpo6cbeginE - _ZN40_INTERNAL_f15b67a4_4_k_cu_787d5eec_345464cute1_E)
_ZN40_INTERNAL_f15b67a4_4_k_cu_787d5eec_345464cute1_E:
	.zero		1
	.type		_ZN40_INTERNAL_f15b67a4_4_k_cu_787d5eec_345464cuda3std3__45__cpo6cbeginE,@object
	.size		_ZN40_INTERNAL_f15b67a4_4_k_cu_787d5eec_345464cuda3std3__45__cpo6cbeginE,(_ZN40_INTERNAL_f15b67a4_4_k_cu_787d5eec_345464cuda3std3__48in_placeE - _ZN40_INTERNAL_f15b67a4_4_k_cu_787d5eec_345464cuda3std3__45__cpo6cbeginE)
_ZN40_INTERNAL_f15b67a4_4_k_cu_787d5eec_345464cuda3std3__45__cpo6cbeginE:
	.zero		1
	.type		_ZN40_INTERNAL_f15b67a4_4_k_cu_787d5eec_345464cuda3std3__48in_placeE,@object
	.size		_ZN40_INTERNAL_f15b67a4_4_k_cu_787d5eec_345464cuda3std3__48in_placeE,(_ZN40_INTERNAL_f15b67a4_4_k_cu_787d5eec_345464cuda3std6ranges3__45__cpo9iter_moveE - _ZN40_INTERNAL_f15b67a4_4_k_cu_787d5eec_345464cuda3std3__48in_placeE)
_ZN40_INTERNAL_f15b67a4_4_k_cu_787d5eec_345464cuda3std3__48in_placeE:
	.zero		1
	.type		_ZN40_INTERNAL_f15b67a4_4_k_cu_787d5eec_345464cuda3std6ranges3__45__cpo9iter_moveE,@object
	.size		_ZN40_INTERNAL_f15b67a4_4_k_cu_787d5eec_345464cuda3std6ranges3__45__cpo9iter_moveE,(_ZN40_INTERNAL_f15b67a4_4_k_cu_787d5eec_345464cuda3std3__45__cpo5beginE - _ZN40_INTERNAL_f15b67a4_4_k_cu_787d5eec_345464cuda3std6ranges3__45__cpo9iter_moveE)
_ZN40_INTERNAL_f15b67a4_4_k_cu_787d5eec_345464cuda3std6ranges3__45__cpo9iter_moveE:
	.zero		1
	.type		_ZN40_INTERNAL_f15b67a4_4_k_cu_787d5eec_345464cuda3std3__45__cpo5beginE,@object
	.size		_ZN40_INTERNAL_f15b67a4_4_k_cu_787d5eec_345464cuda3std3__45__cpo5beginE,(_ZN40_INTERNAL_f15b67a4_4_k_cu_787d5eec_345464cuda3std3__442_GLOBAL__N__f15b67a4_4_k_cu_787d5eec_345466ignoreE - _ZN40_INTERNAL_f15b67a4_4_k_cu_787d5eec_345464cuda3std3__45__cpo5beginE)
_ZN40_INTERNAL_f15b67a4_4_k_cu_787d5eec_345464cuda3std3__45__cpo5beginE:
	.zero		1
	.type		_ZN40_INTERNAL_f15b67a4_4_k_cu_787d5eec_345464cuda3std3__442_GLOBAL__N__f15b67a4_4_k_cu_787d5eec_345466ignoreE,@object
	.size		_ZN40_INTERNAL_f15b67a4_4_k_cu_787d5eec_345464cuda3std3__442_GLOBAL__N__f15b67a4_4_k_cu_787d5eec_345466ignoreE,(_ZN40_INTERNAL_f15b67a4_4_k_cu_787d5eec_345464cute7productE - _ZN40_INTERNAL_f15b67a4_4_k_cu_787d5eec_345464cuda3std3__442_GLOBAL__N__f15b67a4_4_k_cu_787d5eec_345466ignoreE)
_ZN40_INTERNAL_f15b67a4_4_k_cu_787d5eec_345464cuda3std3__442_GLOBAL__N__f15b67a4_4_k_cu_787d5eec_345466ignoreE:
	.zero		1
	.type		_ZN40_INTERNAL_f15b67a4_4_k_cu_787d5eec_345464cute7productE,@object
	.size		_ZN40_INTERNAL_f15b67a4_4_k_cu_787d5eec_345464cute7productE,(_ZN40_INTERNAL_f15b67a4_4_k_cu_787d5eec_345464cuda3std3__45__cpo3endE - _ZN40_INTERNAL_f15b67a4_4_k_cu_787d5eec_345464cute7productE)
_ZN40_INTERNAL_f15b67a4_4_k_cu_787d5eec_345464cute7productE:
	.zero		1
	.type		_ZN40_INTERNAL_f15b67a4_4_k_cu_787d5eec_345464cuda3std3__45__cpo3endE,@object
	.size		_ZN40_INTERNAL_f15b67a4_4_k_cu_787d5eec_345464cuda3std3__45__cpo3endE,(_ZN40_INTERNAL_f15b67a4_4_k_cu_787d5eec_345464cuda3std3__419piecewise_constructE - _ZN40_INTERNAL_f15b67a4_4_k_cu_787d5eec_345464cuda3std3__45__cpo3endE)
_ZN40_INTERNAL_f15b67a4_4_k_cu_787d5eec_345464cuda3std3__45__cpo3endE:
	.zero		1
	.type		_ZN40_INTERNAL_f15b67a4_4_k_cu_787d5eec_345464cuda3std3__419piecewise_constructE,@object
	.size		_ZN40_INTERNAL_f15b67a4_4_k_cu_787d5eec_345464cuda3std3__419piecewise_constructE,(_ZN40_INTERNAL_f15b67a4_4_k_cu_787d5eec_345464cuda3std3__45__cpo4cendE - _ZN40_INTERNAL_f15b67a4_4_k_cu_787d5eec_345464cuda3std3__419piecewise_constructE)
_ZN40_INTERNAL_f15b67a4_4_k_cu_787d5eec_345464cuda3std3__419piecewise_constructE:
	.zero		1
	.type		_ZN40_INTERNAL_f15b67a4_4_k_cu_787d5eec_345464cuda3std3__45__cpo4cendE,@object
	.size		_ZN40_INTERNAL_f15b67a4_4_k_cu_787d5eec_345464cuda3std3__45__cpo4cendE,(_ZN40_INTERNAL_f15b67a4_4_k_cu_787d5eec_345464cuda3std6ranges3__45__cpo4swapE - _ZN40_INTERNAL_f15b67a4_4_k_cu_787d5eec_345464cuda3std3__45__cpo4cendE)
_ZN40_INTERNAL_f15b67a4_4_k_cu_787d5eec_345464cuda3std3__45__cpo4cendE:
	.zero		1
	.type		_ZN40_INTERNAL_f15b67a4_4_k_cu_787d5eec_345464cuda3std6ranges3__45__cpo4swapE,@object
	.size		_ZN40_INTERNAL_f15b67a4_4_k_cu_787d5eec_345464cuda3std6ranges3__45__cpo4swapE,(.L_10 - _ZN40_INTERNAL_f15b67a4_4_k_cu_787d5eec_345464cuda3std6ranges3__45__cpo4swapE)
_ZN40_INTERNAL_f15b67a4_4_k_cu_787d5eec_345464cuda3std6ranges3__45__cpo4swapE:
	.zero		1
.L_10:


//--------------------- .nv.constant0._ZN7cutlass13device_kernelINS_4gemm6kernel13GemmUniversalIN4cute5tupleIJiiiiEEENS1_10collective13CollectiveMmaINS1_35MainloopSm100TmaUmmaWarpSpecializedILi5ELi2ELi4ENS5_IJNS4_1CILi1EEENSA_ILi2EEESB_EEEEENS5_IJNSA_ILi128EEESF_NSA_ILi64EEEEEENS_6half_tENS5_IJlSB_lEEESI_SJ_NS4_8TiledMMAINS4_8MMA_AtomIJNS4_20SM100_MMA_F16BF16_SSISI_SI_fLi128ELi128ELNS4_4UMMA5MajorE0ELSO_0ELNSN_7ScaleInE0ELSP_0EEEEEENS4_6LayoutINS5_IJSB_SB_SB_EEENS5_IJNSA_ILi0EEESU_SU_EEEEENS5_IJNS4_10UnderscoreESX_SX_EEEEENS4_23SM90_TMA_LOAD_MULTICASTENS4_14ComposedLayoutINS4_7SwizzleILi3ELi4ELi3EEENS4_18smem_ptr_flag_bitsILi16EEENSS_INS5_IJNSA_ILi8EEESG_EEENS5_IJSG_SB_EEEEEEEvNS4_8identityENS4_13SM90_TMA_LOADES1A_vS1B_EENS_8epilogue10collective18CollectiveEpilogueINS1E_23Sm100TmaWarpSpecializedILi4ELi2ELi32ELb1ELb0EEEJSH_NS5_IJNSS_ISF_SB_EENSS_INSA_ILi32EEESB_EEEEESI_SJ_SI_SJ_NS1E_6fusion15FusionCallbacksIS1I_NS1N_17LinearCombinationISI_fSI_fLNS_15FloatRoundStyleE2EEESH_S1M_JEEENS4_5SM1004TMEM4LOAD26SM100_TMEM_LOAD_32dp32b32xES1C_NS11_INS12_ILi2ELi4ELi3EEES15_NSS_INS5_IJS16_S1K_EEENS5_IJS1K_SB_EEEEEEENS4_39AutoVectorizingCopyWithAssumedAlignmentILi128EEENS4_14SM90_TMA_STOREES21_S23_S23_EEEvvEEEEvNT_6ParamsE --------------------------
	.section	.nv.constant0._ZN7cutlass13device_kernelINS_4gemm6kernel13GemmUniversalIN4cute5tupleIJiiiiEEENS1_10collective13CollectiveMmaINS1_35MainloopSm100TmaUmmaWarpSpecializedILi5ELi2ELi4ENS5_IJNS4_1CILi1EEENSA_ILi2EEESB_EEEEENS5_IJNSA_ILi128EEESF_NSA_ILi64EEEEEENS_6half_tENS5_IJlSB_lEEESI_SJ_NS4_8TiledMMAINS4_8MMA_AtomIJNS4_20SM100_MMA_F16BF16_SSISI_SI_fLi128ELi128ELNS4_4UMMA5MajorE0ELSO_0ELNSN_7ScaleInE0ELSP_0EEEEEENS4_6LayoutINS5_IJSB_SB_SB_EEENS5_IJNSA_ILi0EEESU_SU_EEEEENS5_IJNS4_10UnderscoreESX_SX_EEEEENS4_23SM90_TMA_LOAD_MULTICASTENS4_14ComposedLayoutINS4_7SwizzleILi3ELi4ELi3EEENS4_18smem_ptr_flag_bitsILi16EEENSS_INS5_IJNSA_ILi8EEESG_EEENS5_IJSG_SB_EEEEEEEvNS4_8identityENS4_13SM90_TMA_LOADES1A_vS1B_EENS_8epilogue10collective18CollectiveEpilogueINS1E_23Sm100TmaWarpSpecializedILi4ELi2ELi32ELb1ELb0EEEJSH_NS5_IJNSS_ISF_SB_EENSS_INSA_ILi32EEESB_EEEEESI_SJ_SI_SJ_NS1E_6fusion15FusionCallbacksIS1I_NS1N_17LinearCombinationISI_fSI_fLNS_15FloatRoundStyleE2EEESH_S1M_JEEENS4_5SM1004TMEM4LOAD26SM100_TMEM_LOAD_32dp32b32xES1C_NS11_INS12_ILi2ELi4ELi3EEES15_NSS_INS5_IJS16_S1K_EEENS5_IJS1K_SB_EEEEEEENS4_39AutoVectorizingCopyWithAssumedAlignmentILi128EEENS4_14SM90_TMA_STOREES21_S23_S23_EEEvvEEEEvNT_6ParamsE,"a",@progbits
	.sectionflags	@""
	.align	4
.nv.constant0._ZN7cutlass13device_kernelINS_4gemm6kernel13GemmUniversalIN4cute5tupleIJiiiiEEENS1_10collective13CollectiveMmaINS1_35MainloopSm100TmaUmmaWarpSpecializedILi5ELi2ELi4ENS5_IJNS4_1CILi1EEENSA_ILi2EEESB_EEEEENS5_IJNSA_ILi128EEESF_NSA_ILi64EEEEEENS_6half_tENS5_IJlSB_lEEESI_SJ_NS4_8TiledMMAINS4_8MMA_AtomIJNS4_20SM100_MMA_F16BF16_SSISI_SI_fLi128ELi128ELNS4_4UMMA5MajorE0ELSO_0ELNSN_7ScaleInE0ELSP_0EEEEEENS4_6LayoutINS5_IJSB_SB_SB_EEENS5_IJNSA_ILi0EEESU_SU_EEEEENS5_IJNS4_10UnderscoreESX_SX_EEEEENS4_23SM90_TMA_LOAD_MULTICASTENS4_14ComposedLayoutINS4_7SwizzleILi3ELi4ELi3EEENS4_18smem_ptr_flag_bitsILi16EEENSS_INS5_IJNSA_ILi8EEESG_EEENS5_IJSG_SB_EEEEEEEvNS4_8identityENS4_13SM90_TMA_LOADES1A_vS1B_EENS_8epilogue10collective18CollectiveEpilogueINS1E_23Sm100TmaWarpSpecializedILi4ELi2ELi32ELb1ELb0EEEJSH_NS5_IJNSS_ISF_SB_EENSS_INSA_ILi32EEESB_EEEEESI_SJ_SI_SJ_NS1E_6fusion15FusionCallbacksIS1I_NS1N_17LinearCombinationISI_fSI_fLNS_15FloatRoundStyleE2EEESH_S1M_JEEENS4_5SM1004TMEM4LOAD26SM100_TMEM_LOAD_32dp32b32xES1C_NS11_INS12_ILi2ELi4ELi3EEES15_NSS_INS5_IJS16_S1K_EEENS5_IJS1K_SB_EEEEEEENS4_39AutoVectorizingCopyWithAssumedAlignmentILi128EEENS4_14SM90_TMA_STOREES21_S23_S23_EEEvvEEEEvNT_6ParamsE:
	.zero		2944


//--------------------- SYMBOLS --------------------------

	.type		.nv.reservedSmem.offset0,@object
	.size		.nv.reservedSmem.offset0,0x4
	.type		.nv.reservedSmem.cap,@object
	.size		.nv.reservedSmem.cap,0x4
	.type		__assertfail,@function
